	.target	sm_90a

	.elftype	@"ET_EXEC"


//--------------------- .note.nv.tkinfo           --------------------------
	.section	.note.nv.tkinfo,"",@"SHT_NOTE"
	.sectionflags	@"SHF_NOTE_NV_TKINFO"
	.tkinfo
        /*0018*/ 	.word	0x00000002
        /*0030*/ 	.string	""
        /*0030*/ 	.string	"ptxas"
        /*0030*/ 	.string	"Cuda compilation tools, release 13.0, V13.0.88"
        /*0030*/ 	.string	"Build cuda_13.0.r13.0/compiler.36424714_0"
        /*0030*/ 	.string	"-arch sm_90a -m 64 "



//--------------------- .note.nv.cuinfo           --------------------------
	.section	.note.nv.cuinfo,"",@"SHT_NOTE"
	.sectionflags	@"SHF_NOTE_NV_CUINFO"
        /*0018*/ 	.short	0x0002
        /*001a*/ 	.short	0x005a
        /*001c*/ 	.short	0x0082
	.zero		2


//--------------------- .nv.info                  --------------------------
	.section	.nv.info,"",@"SHT_CUDA_INFO"
	.align	4


	//----- nvinfo : EIATTR_REGCOUNT
	.align		4
        /*0000*/ 	.byte	0x04, 0x2f
        /*0002*/ 	.short	(.L_15 - .L_14)
	.align		4
.L_14:
        /*0004*/ 	.word	index@(_ZN7cutlass13device_kernelINS_4gemm6kernel13GemmUniversalIN4cute5tupleIJiiiiEEENS1_10collective13CollectiveMmaINS1_34MainloopSm90TmaGmmaWarpSpecializedILi11ENS5_IJNS4_1CILi1EEENSA_ILi2EEESB_EEENS1_35KernelTmaWarpSpecializedCooperativeEEENS5_IJNSA_ILi256EEENSA_ILi64EEENSA_ILi32EEEEEENS_6half_tENS5_IJlSB_lEEESK_SL_NS4_8TiledMMAINS4_8MMA_AtomIJNS4_4SM904GMMA25MMA_64x64x16_F32F16F16_SSILNSP_5MajorE0ELSR_0ELNSP_7ScaleInE1ELSS_1EEEEEENS4_6LayoutINS5_IJSC_SB_SB_EEENS5_IJSB_NSA_ILi0EEESX_EEEEENS5_IJNS4_10UnderscoreES10_S10_EEEEENS4_23SM90_TMA_LOAD_MULTICASTENS4_14ComposedLayoutINS4_7SwizzleILi2ELi4ELi3EEENS4_18smem_ptr_flag_bitsILi16EEENSV_INS5_IJNSA_ILi8EEESI_EEENS5_IJSI_SB_EEEEEEEvNS4_8identityENS4_13SM90_TMA_LOADES1D_vS1E_EENS_8epilogue10collective6detail29Sm90TmaWarpSpecializedAdapterINS1I_15DefaultEpilogueISK_SL_SL_NS1H_6thread17LinearCombinationISK_Li1EffLNS1M_9ScaleType4KindE0ELNS_15FloatRoundStyleE2ESK_EENS1_15EpilogueDefaultEEEEEvvEEEEvNT_6ParamsE)
        /*0008*/ 	.word	0x000000a8


	//----- nvinfo : EIATTR_FRAME_SIZE
	.align		4
.L_15:
        /*000c*/ 	.byte	0x04, 0x11
        /*000e*/ 	.short	(.L_17 - .L_16)
	.align		4
.L_16:
        /*0010*/ 	.word	index@(_ZN7cutlass13device_kernelINS_4gemm6kernel13GemmUniversalIN4cute5tupleIJiiiiEEENS1_10collective13CollectiveMmaINS1_34MainloopSm90TmaGmmaWarpSpecializedILi11ENS5_IJNS4_1CILi1EEENSA_ILi2EEESB_EEENS1_35KernelTmaWarpSpecializedCooperativeEEENS5_IJNSA_ILi256EEENSA_ILi64EEENSA_ILi32EEEEEENS_6half_tENS5_IJlSB_lEEESK_SL_NS4_8TiledMMAINS4_8MMA_AtomIJNS4_4SM904GMMA25MMA_64x64x16_F32F16F16_SSILNSP_5MajorE0ELSR_0ELNSP_7ScaleInE1ELSS_1EEEEEENS4_6LayoutINS5_IJSC_SB_SB_EEENS5_IJSB_NSA_ILi0EEESX_EEEEENS5_IJNS4_10UnderscoreES10_S10_EEEEENS4_23SM90_TMA_LOAD_MULTICASTENS4_14ComposedLayoutINS4_7SwizzleILi2ELi4ELi3EEENS4_18smem_ptr_flag_bitsILi16EEENSV_INS5_IJNSA_ILi8EEESI_EEENS5_IJSI_SB_EEEEEEEvNS4_8identityENS4_13SM90_TMA_LOADES1D_vS1E_EENS_8epilogue10collective6detail29Sm90TmaWarpSpecializedAdapterINS1I_15DefaultEpilogueISK_SL_SL_NS1H_6thread17LinearCombinationISK_Li1EffLNS1M_9ScaleType4KindE0ELNS_15FloatRoundStyleE2ESK_EENS1_15EpilogueDefaultEEEEEvvEEEEvNT_6ParamsE)
        /*0014*/ 	.word	0x00000000


	//----- nvinfo : EIATTR_MIN_STACK_SIZE
	.align		4
.L_17:
        /*0018*/ 	.byte	0x04, 0x12
        /*001a*/ 	.short	(.L_19 - .L_18)
	.align		4
.L_18:
        /*001c*/ 	.word	index@(_ZN7cutlass13device_kernelINS_4gemm6kernel13GemmUniversalIN4cute5tupleIJiiiiEEENS1_10collective13CollectiveMmaINS1_34MainloopSm90TmaGmmaWarpSpecializedILi11ENS5_IJNS4_1CILi1EEENSA_ILi2EEESB_EEENS1_35KernelTmaWarpSpecializedCooperativeEEENS5_IJNSA_ILi256EEENSA_ILi64EEENSA_ILi32EEEEEENS_6half_tENS5_IJlSB_lEEESK_SL_NS4_8TiledMMAINS4_8MMA_AtomIJNS4_4SM904GMMA25MMA_64x64x16_F32F16F16_SSILNSP_5MajorE0ELSR_0ELNSP_7ScaleInE1ELSS_1EEEEEENS4_6LayoutINS5_IJSC_SB_SB_EEENS5_IJSB_NSA_ILi0EEESX_EEEEENS5_IJNS4_10UnderscoreES10_S10_EEEEENS4_23SM90_TMA_LOAD_MULTICASTENS4_14ComposedLayoutINS4_7SwizzleILi2ELi4ELi3EEENS4_18smem_ptr_flag_bitsILi16EEENSV_INS5_IJNSA_ILi8EEESI_EEENS5_IJSI_SB_EEEEEEEvNS4_8identityENS4_13SM90_TMA_LOADES1D_vS1E_EENS_8epilogue10collective6detail29Sm90TmaWarpSpecializedAdapterINS1I_15DefaultEpilogueISK_SL_SL_NS1H_6thread17LinearCombinationISK_Li1EffLNS1M_9ScaleType4KindE0ELNS_15FloatRoundStyleE2ESK_EENS1_15EpilogueDefaultEEEEEvvEEEEvNT_6ParamsE)
        /*0020*/ 	.word	0x00000000
.L_19:


//--------------------- .nv.compat                --------------------------
	.section	.nv.compat,"",@"SHT_CUDA_COMPAT_INFO"
	.align	4
        /*0000*/ 	.byte	0x02, 0x09, 0x01, 0x00, 0x02, 0x02, 0x04, 0x00, 0x02, 0x05, 0x05, 0x00, 0x03, 0x07, 0x01, 0x01
        /*0010*/ 	.byte	0x02, 0x03, 0x01, 0x00, 0x02, 0x06, 0x01, 0x00, 0x04, 0x0b, 0x08, 0x00, 0x00, 0x00, 0x00, 0x00
        /*0020*/ 	.byte	0x00, 0x00, 0x00, 0x00


//--------------------- .nv.info._ZN7cutlass13device_kernelINS_4gemm6kernel13GemmUniversalIN4cute5tupleIJiiiiEEENS1_10collective13CollectiveMmaINS1_34MainloopSm90TmaGmmaWarpSpecializedILi11ENS5_IJNS4_1CILi1EEENSA_ILi2EEESB_EEENS1_35KernelTmaWarpSpecializedCooperativeEEENS5_IJNSA_ILi256EEENSA_ILi64EEENSA_ILi32EEEEEENS_6half_tENS5_IJlSB_lEEESK_SL_NS4_8TiledMMAINS4_8MMA_AtomIJNS4_4SM904GMMA25MMA_64x64x16_F32F16F16_SSILNSP_5MajorE0ELSR_0ELNSP_7ScaleInE1ELSS_1EEEEEENS4_6LayoutINS5_IJSC_SB_SB_EEENS5_IJSB_NSA_ILi0EEESX_EEEEENS5_IJNS4_10UnderscoreES10_S10_EEEEENS4_23SM90_TMA_LOAD_MULTICASTENS4_14ComposedLayoutINS4_7SwizzleILi2ELi4ELi3EEENS4_18smem_ptr_flag_bitsILi16EEENSV_INS5_IJNSA_ILi8EEESI_EEENS5_IJSI_SB_EEEEEEEvNS4_8identityENS4_13SM90_TMA_LOADES1D_vS1E_EENS_8epilogue10collective6detail29Sm90TmaWarpSpecializedAdapterINS1I_15DefaultEpilogueISK_SL_SL_NS1H_6thread17LinearCombinationISK_Li1EffLNS1M_9ScaleType4KindE0ELNS_15FloatRoundStyleE2ESK_EENS1_15EpilogueDefaultEEEEEvvEEEEvNT_6ParamsE --------------------------
	.section	.nv.info._ZN7cutlass13device_kernelINS_4gemm6kernel13GemmUniversalIN4cute5tupleIJiiiiEEENS1_10collective13CollectiveMmaINS1_34MainloopSm90TmaGmmaWarpSpecializedILi11ENS5_IJNS4_1CILi1EEENSA_ILi2EEESB_EEENS1_35KernelTmaWarpSpecializedCooperativeEEENS5_IJNSA_ILi256EEENSA_ILi64EEENSA_ILi32EEEEEENS_6half_tENS5_IJlSB_lEEESK_SL_NS4_8TiledMMAINS4_8MMA_AtomIJNS4_4SM904GMMA25MMA_64x64x16_F32F16F16_SSILNSP_5MajorE0ELSR_0ELNSP_7ScaleInE1ELSS_1EEEEEENS4_6LayoutINS5_IJSC_SB_SB_EEENS5_IJSB_NSA_ILi0EEESX_EEEEENS5_IJNS4_10UnderscoreES10_S10_EEEEENS4_23SM90_TMA_LOAD_MULTICASTENS4_14ComposedLayoutINS4_7SwizzleILi2ELi4ELi3EEENS4_18smem_ptr_flag_bitsILi16EEENSV_INS5_IJNSA_ILi8EEESI_EEENS5_IJSI_SB_EEEEEEEvNS4_8identityENS4_13SM90_TMA_LOADES1D_vS1E_EENS_8epilogue10collective6detail29Sm90TmaWarpSpecializedAdapterINS1I_15DefaultEpilogueISK_SL_SL_NS1H_6thread17LinearCombinationISK_Li1EffLNS1M_9ScaleType4KindE0ELNS_15FloatRoundStyleE2ESK_EENS1_15EpilogueDefaultEEEEEvvEEEEvNT_6ParamsE,"",@"SHT_CUDA_INFO"
	.sectionflags	@""
	.align	4


	//----- nvinfo : EIATTR_CUDA_API_VERSION
	.align		4
        /*0000*/ 	.byte	0x04, 0x37
        /*0002*/ 	.short	(.L_21 - .L_20)
.L_20:
        /*0004*/ 	.word	0x00000082


	//----- nvinfo : EIATTR_KPARAM_INFO
	.align		4
.L_21:
        /*0008*/ 	.byte	0x04, 0x17
        /*000a*/ 	.short	(.L_23 - .L_22)
.L_22:
        /*000c*/ 	.word	0x00000000
        /*0010*/ 	.short	0x0000
        /*0012*/ 	.short	0x0070
        /*0014*/ 	.byte	0x00, 0xf0, 0x01, 0x10


	//----- nvinfo : EIATTR_SPARSE_MMA_MASK
	.align		4
.L_23:
        /*0018*/ 	.byte	0x03, 0x50
        /*001a*/ 	.short	0x0000


	//----- nvinfo : EIATTR_MAXREG_COUNT
	.align		4
        /*001c*/ 	.byte	0x03, 0x1b
        /*001e*/ 	.short	0x00a8


	//----- nvinfo : EIATTR_NUM_BARRIERS
	.align		4
        /*0020*/ 	.byte	0x02, 0x4c
        /*0022*/ 	.byte	0x01
	.zero		1


	//----- nvinfo : EIATTR_EXTERNS
	.align		4
        /*0024*/ 	.byte	0x04, 0x0f
        /*0026*/ 	.short	(.L_25 - .L_24)


	//   ....[0]....
	.align		4
.L_24:
        /*0028*/ 	.word	index@(__assertfail)


	//----- nvinfo : EIATTR_MERCURY_ISA_VERSION
	.align		4
.L_25:
        /*002c*/ 	.byte	0x03, 0x5f
        /*002e*/ 	.short	0x0101


	//----- nvinfo : EIATTR_INT_WARP_WIDE_INSTR_OFFSETS
	.align		4
        /*0030*/ 	.byte	0x04, 0x31
        /*0032*/ 	.short	(.L_27 - .L_26)


	//   ....[0]....
.L_26:
        /*0034*/ 	.word	0x00000590


	//   ....[1]....
        /*0038*/ 	.word	0x000005b0


	//   ....[2]....
        /*003c*/ 	.word	0x00000740


	//   ....[3]....
        /*0040*/ 	.word	0x00001f80


	//----- nvinfo : EIATTR_COOP_GROUP_MASK_REGIDS
	.align		4
.L_27:
        /*0044*/ 	.byte	0x04, 0x29
        /*0046*/ 	.short	(.L_29 - .L_28)


	//   ....[0]....
.L_28:
        /*0048*/ 	.word	0xffffffff


	//   ....[1]....
        /*004c*/ 	.word	0xffffffff


	//   ....[2]....
        /*0050*/ 	.word	0xffffffff


	//   ....[3]....
        /*0054*/ 	.word	0xffffffff


	//   ....[4]....
        /*0058*/ 	.word	0xffffffff


	//   ....[5]....
        /*005c*/ 	.word	0xffffffff


	//----- nvinfo : EIATTR_COOP_GROUP_INSTR_OFFSETS
	.align		4
.L_29:
        /*0060*/ 	.byte	0x04, 0x28
        /*0062*/ 	.short	(.L_31 - .L_30)


	//   ....[0]....
.L_30:
        /*0064*/ 	.word	0x00000060


	//   ....[1]....
        /*0068*/ 	.word	0x00000070


	//   ....[2]....
        /*006c*/ 	.word	0x00000130


	//   ....[3]....
        /*0070*/ 	.word	0x000003d0


	//   ....[4]....
        /*0074*/ 	.word	0x000008a0


	//   ....[5]....
        /*0078*/ 	.word	0x00001540


	//----- nvinfo : EIATTR_REG_RECONFIG
	.align		4
.L_31:
        /*007c*/ 	.byte	0x01, 0x54
	.zero		2


	//----- nvinfo : EIATTR_SYSCALL_OFFSETS
	.align		4
        /*0080*/ 	.byte	0x04, 0x46
        /*0082*/ 	.short	(.L_33 - .L_32)


	//   ....[0]....
.L_32:
        /*0084*/ 	.word	0x00001730


	//----- nvinfo : EIATTR_MBARRIER_INSTR_OFFSETS
	.align		4
.L_33:
        /*0088*/ 	.byte	0x04, 0x39
        /*008a*/ 	.short	(.L_35 - .L_34)


	//   ....[0]....
.L_34:
        /*008c*/ 	.word	0x00000250
        /*0090*/ 	.word	0x000000ff
        /*0094*/ 	.word	0x00000000
        /*0098*/ 	.short	0x0100
        /*009a*/ 	.byte	0x08
	.zero		1


	//   ....[1]....
        /*009c*/ 	.word	0x00000260
        /*00a0*/ 	.word	0x000000ff
        /*00a4*/ 	.word	0x00000058
        /*00a8*/ 	.short	0x0100
        /*00aa*/ 	.byte	0x08
	.zero		1


	//   ....[2]....
        /*00ac*/ 	.word	0x00000270
        /*00b0*/ 	.word	0x000000ff
        /*00b4*/ 	.word	0x00000008
        /*00b8*/ 	.short	0x0100
        /*00ba*/ 	.byte	0x08
	.zero		1


	//   ....[3]....
        /*00bc*/ 	.word	0x00000280
        /*00c0*/ 	.word	0x000000ff
        /*00c4*/ 	.word	0x00000060
        /*00c8*/ 	.short	0x0100
        /*00ca*/ 	.byte	0x08
	.zero		1


	//   ....[4]....
        /*00cc*/ 	.word	0x00000290
        /*00d0*/ 	.word	0x000000ff
        /*00d4*/ 	.word	0x00000010
        /*00d8*/ 	.short	0x0100
        /*00da*/ 	.byte	0x08
	.zero		1


	//   ....[5]....
        /*00dc*/ 	.word	0x000002a0
        /*00e0*/ 	.word	0x000000ff
        /*00e4*/ 	.word	0x00000068
        /*00e8*/ 	.short	0x0100
        /*00ea*/ 	.byte	0x08
	.zero		1


	//   ....[6]....
        /*00ec*/ 	.word	0x000002b0
        /*00f0*/ 	.word	0x000000ff
        /*00f4*/ 	.word	0x00000018
        /*00f8*/ 	.short	0x0100
        /*00fa*/ 	.byte	0x08
	.zero		1


	//   ....[7]....
        /*00fc*/ 	.word	0x000002c0
        /*0100*/ 	.word	0x000000ff
        /*0104*/ 	.word	0x00000070
        /*0108*/ 	.short	0x0100
        /*010a*/ 	.byte	0x08
	.zero		1


	//   ....[8]....
        /*010c*/ 	.word	0x000002d0
        /*0110*/ 	.word	0x000000ff
        /*0114*/ 	.word	0x00000020
        /*0118*/ 	.short	0x0100
        /*011a*/ 	.byte	0x08
	.zero		1


	//   ....[9]....
        /*011c*/ 	.word	0x000002e0
        /*0120*/ 	.word	0x000000ff
        /*0124*/ 	.word	0x00000078
        /*0128*/ 	.short	0x0100
        /*012a*/ 	.byte	0x08
	.zero		1


	//   ....[10]....
        /*012c*/ 	.word	0x000002f0
        /*0130*/ 	.word	0x000000ff
        /*0134*/ 	.word	0x00000028
        /*0138*/ 	.short	0x0100
        /*013a*/ 	.byte	0x08
	.zero		1


	//   ....[11]....
        /*013c*/ 	.word	0x00000300
        /*0140*/ 	.word	0x000000ff
        /*0144*/ 	.word	0x00000080
        /*0148*/ 	.short	0x0100
        /*014a*/ 	.byte	0x08
	.zero		1


	//   ....[12]....
        /*014c*/ 	.word	0x00000310
        /*0150*/ 	.word	0x000000ff
        /*0154*/ 	.word	0x00000030
        /*0158*/ 	.short	0x0100
        /*015a*/ 	.byte	0x08
	.zero		1


	//   ....[13]....
        /*015c*/ 	.word	0x00000320
        /*0160*/ 	.word	0x000000ff
        /*0164*/ 	.word	0x00000088
        /*0168*/ 	.short	0x0100
        /*016a*/ 	.byte	0x08
	.zero		1


	//   ....[14]....
        /*016c*/ 	.word	0x00000330
        /*0170*/ 	.word	0x000000ff
        /*0174*/ 	.word	0x00000038
        /*0178*/ 	.short	0x0100
        /*017a*/ 	.byte	0x08
	.zero		1


	//   ....[15]....
        /*017c*/ 	.word	0x00000340
        /*0180*/ 	.word	0x000000ff
        /*0184*/ 	.word	0x00000090
        /*0188*/ 	.short	0x0100
        /*018a*/ 	.byte	0x08
	.zero		1


	//   ....[16]....
        /*018c*/ 	.word	0x00000350
        /*0190*/ 	.word	0x000000ff
        /*0194*/ 	.word	0x00000040
        /*0198*/ 	.short	0x0100
        /*019a*/ 	.byte	0x08
	.zero		1


	//   ....[17]....
        /*019c*/ 	.word	0x00000360
        /*01a0*/ 	.word	0x000000ff
        /*01a4*/ 	.word	0x00000098
        /*01a8*/ 	.short	0x0100
        /*01aa*/ 	.byte	0x08
	.zero		1


	//   ....[18]....
        /*01ac*/ 	.word	0x00000370
        /*01b0*/ 	.word	0x000000ff
        /*01b4*/ 	.word	0x00000048
        /*01b8*/ 	.short	0x0100
        /*01ba*/ 	.byte	0x08
	.zero		1


	//   ....[19]....
        /*01bc*/ 	.word	0x00000380
        /*01c0*/ 	.word	0x000000ff
        /*01c4*/ 	.word	0x000000a0
        /*01c8*/ 	.short	0x0100
        /*01ca*/ 	.byte	0x08
	.zero		1


	//   ....[20]....
        /*01cc*/ 	.word	0x00000390
        /*01d0*/ 	.word	0x000000ff
        /*01d4*/ 	.word	0x00000050
        /*01d8*/ 	.short	0x0100
        /*01da*/ 	.byte	0x08
	.zero		1


	//   ....[21]....
        /*01dc*/ 	.word	0x000003a0
        /*01e0*/ 	.word	0x000000ff
        /*01e4*/ 	.word	0x000000a8
        /*01e8*/ 	.short	0x0100
        /*01ea*/ 	.byte	0x08
	.zero		1


	//   ....[22]....
        /*01ec*/ 	.word	0x000007d0
        /*01f0*/ 	.word	0x000000ff
        /*01f4*/ 	.word	0x000000c0
        /*01f8*/ 	.short	0x0100
        /*01fa*/ 	.byte	0x06
	.zero		1


	//   ....[23]....
        /*01fc*/ 	.word	0x00000850
        /*0200*/ 	.word	0x000000ff
        /*0204*/ 	.word	0x000000c8
        /*0208*/ 	.short	0x0100
        /*020a*/ 	.byte	0x06
	.zero		1


	//   ....[24]....
        /*020c*/ 	.word	0x000017f0
        /*0210*/ 	.word	0x00000003
        /*0214*/ 	.word	0x00000000
        /*0218*/ 	.short	0x010a
        /*021a*/ 	.byte	0x3f
	.zero		1


	//   ....[25]....
        /*021c*/ 	.word	0x00001850
        /*0220*/ 	.word	0x00000003
        /*0224*/ 	.word	0x00000000
        /*0228*/ 	.short	0x010a
        /*022a*/ 	.byte	0x3f
	.zero		1


	//   ....[26]....
        /*022c*/ 	.word	0x00001bb0
        /*0230*/ 	.word	0x00000005
        /*0234*/ 	.word	0x00000000
        /*0238*/ 	.short	0x010a
        /*023a*/ 	.byte	0x3f
	.zero		1


	//   ....[27]....
        /*023c*/ 	.word	0x00001bf0
        /*0240*/ 	.word	0x00000005
        /*0244*/ 	.word	0x00000000
        /*0248*/ 	.short	0x010a
        /*024a*/ 	.byte	0x3f
	.zero		1


	//   ....[28]....
        /*024c*/ 	.word	0x00001e30
        /*0250*/ 	.word	0x00000004
        /*0254*/ 	.word	0x00000000
        /*0258*/ 	.short	0x0101
        /*025a*/ 	.byte	0x3f
	.zero		1


	//   ....[29]....
        /*025c*/ 	.word	0x00002020
        /*0260*/ 	.word	0x00000000
        /*0264*/ 	.word	0x00000000
        /*0268*/ 	.short	0x0101
        /*026a*/ 	.byte	0x3f
	.zero		1


	//   ....[30]....
        /*026c*/ 	.word	0x00007a70
        /*0270*/ 	.word	0x00000017
        /*0274*/ 	.word	0x00000058
        /*0278*/ 	.short	0x010a
        /*027a*/ 	.byte	0x3f
	.zero		1


	//   ....[31]....
        /*027c*/ 	.word	0x00007e00
        /*0280*/ 	.word	0x00000006
        /*0284*/ 	.word	0x000000c8
        /*0288*/ 	.short	0x0101
        /*028a*/ 	.byte	0x3f
	.zero		1


	//   ....[32]....
        /*028c*/ 	.word	0x00008540
        /*0290*/ 	.word	0x00000007
        /*0294*/ 	.word	0x00000000
        /*0298*/ 	.short	0x010a
        /*029a*/ 	.byte	0x3f
	.zero		1


	//   ....[33]....
        /*029c*/ 	.word	0x000085c0
        /*02a0*/ 	.word	0x00000006
        /*02a4*/ 	.word	0x00000000
        /*02a8*/ 	.short	0x010a
        /*02aa*/ 	.byte	0x3f
	.zero		1


	//   ....[34]....
        /*02ac*/ 	.word	0x00008650
        /*02b0*/ 	.word	0x00000007
        /*02b4*/ 	.word	0x00000000
        /*02b8*/ 	.short	0x010a
        /*02ba*/ 	.byte	0x3f
	.zero		1


	//   ....[35]....
        /*02bc*/ 	.word	0x000086e0
        /*02c0*/ 	.word	0x00000006
        /*02c4*/ 	.word	0x00000000
        /*02c8*/ 	.short	0x010a
        /*02ca*/ 	.byte	0x3f
	.zero		1


	//   ....[36]....
        /*02cc*/ 	.word	0x00008770
        /*02d0*/ 	.word	0x00000007
        /*02d4*/ 	.word	0x00000000
        /*02d8*/ 	.short	0x010a
        /*02da*/ 	.byte	0x3f
	.zero		1


	//   ....[37]....
        /*02dc*/ 	.word	0x00008800
        /*02e0*/ 	.word	0x00000006
        /*02e4*/ 	.word	0x00000000
        /*02e8*/ 	.short	0x010a
        /*02ea*/ 	.byte	0x3f
	.zero		1


	//   ....[38]....
        /*02ec*/ 	.word	0x00008890
        /*02f0*/ 	.word	0x00000007
        /*02f4*/ 	.word	0x00000000
        /*02f8*/ 	.short	0x010a
        /*02fa*/ 	.byte	0x3f
	.zero		1


	//   ....[39]....
        /*02fc*/ 	.word	0x00008920
        /*0300*/ 	.word	0x00000006
        /*0304*/ 	.word	0x00000000
        /*0308*/ 	.short	0x010a
        /*030a*/ 	.byte	0x3f
	.zero		1


	//   ....[40]....
        /*030c*/ 	.word	0x000089b0
        /*0310*/ 	.word	0x00000007
        /*0314*/ 	.word	0x00000000
        /*0318*/ 	.short	0x010a
        /*031a*/ 	.byte	0x3f
	.zero		1


	//   ....[41]....
        /*031c*/ 	.word	0x00008a40
        /*0320*/ 	.word	0x00000006
        /*0324*/ 	.word	0x00000000
        /*0328*/ 	.short	0x010a
        /*032a*/ 	.byte	0x3f
	.zero		1


	//   ....[42]....
        /*032c*/ 	.word	0x00008ad0
        /*0330*/ 	.word	0x00000005
        /*0334*/ 	.word	0x00000000
        /*0338*/ 	.short	0x010a
        /*033a*/ 	.byte	0x3f
	.zero		1


	//   ....[43]....
        /*033c*/ 	.word	0x00008b30
        /*0340*/ 	.word	0x00000003
        /*0344*/ 	.word	0x00000000
        /*0348*/ 	.short	0x010a
        /*034a*/ 	.byte	0x3f
	.zero		1


	//   ....[44]....
        /*034c*/ 	.word	0x00008b80
        /*0350*/ 	.word	0x00000005
        /*0354*/ 	.word	0x00000000
        /*0358*/ 	.short	0x010a
        /*035a*/ 	.byte	0x3f
	.zero		1


	//   ....[45]....
        /*035c*/ 	.word	0x00008c50
        /*0360*/ 	.word	0x00000017
        /*0364*/ 	.word	0x00000058
        /*0368*/ 	.short	0x010a
        /*036a*/ 	.byte	0x3f
	.zero		1


	//   ....[46]....
        /*036c*/ 	.word	0x00008d20
        /*0370*/ 	.word	0x00000007
        /*0374*/ 	.word	0x00000000
        /*0378*/ 	.short	0x010a
        /*037a*/ 	.byte	0x3f
	.zero		1


	//   ....[47]....
        /*037c*/ 	.word	0x00008d70
        /*0380*/ 	.word	0x00000006
        /*0384*/ 	.word	0x00000000
        /*0388*/ 	.short	0x010a
        /*038a*/ 	.byte	0x3f
	.zero		1


	//   ....[48]....
        /*038c*/ 	.word	0x00008dc0
        /*0390*/ 	.word	0x00000007
        /*0394*/ 	.word	0x00000000
        /*0398*/ 	.short	0x010a
        /*039a*/ 	.byte	0x3f
	.zero		1


	//   ....[49]....
        /*039c*/ 	.word	0x00008e10
        /*03a0*/ 	.word	0x00000006
        /*03a4*/ 	.word	0x00000000
        /*03a8*/ 	.short	0x010a
        /*03aa*/ 	.byte	0x3f
	.zero		1


	//   ....[50]....
        /*03ac*/ 	.word	0x00008e60
        /*03b0*/ 	.word	0x00000007
        /*03b4*/ 	.word	0x00000000
        /*03b8*/ 	.short	0x010a
        /*03ba*/ 	.byte	0x3f
	.zero		1


	//   ....[51]....
        /*03bc*/ 	.word	0x00008eb0
        /*03c0*/ 	.word	0x00000006
        /*03c4*/ 	.word	0x00000000
        /*03c8*/ 	.short	0x010a
        /*03ca*/ 	.byte	0x3f
	.zero		1


	//   ....[52]....
        /*03cc*/ 	.word	0x00008f00
        /*03d0*/ 	.word	0x00000007
        /*03d4*/ 	.word	0x00000000
        /*03d8*/ 	.short	0x010a
        /*03da*/ 	.byte	0x3f
	.zero		1


	//   ....[53]....
        /*03dc*/ 	.word	0x00008f50
        /*03e0*/ 	.word	0x00000006
        /*03e4*/ 	.word	0x00000000
        /*03e8*/ 	.short	0x010a
        /*03ea*/ 	.byte	0x3f
	.zero		1


	//   ....[54]....
        /*03ec*/ 	.word	0x00008fa0
        /*03f0*/ 	.word	0x00000007
        /*03f4*/ 	.word	0x00000000
        /*03f8*/ 	.short	0x010a
        /*03fa*/ 	.byte	0x3f
	.zero		1


	//   ....[55]....
        /*03fc*/ 	.word	0x00008ff0
        /*0400*/ 	.word	0x00000006
        /*0404*/ 	.word	0x00000000
        /*0408*/ 	.short	0x010a
        /*040a*/ 	.byte	0x3f
	.zero		1


	//----- nvinfo : EIATTR_NUM_MBARRIERS
	.align		4
.L_35:
        /*040c*/ 	.byte	0x03, 0x38
        /*040e*/ 	.short	0x0018


	//----- nvinfo : EIATTR_EXIT_INSTR_OFFSETS
	.align		4
        /*0410*/ 	.byte	0x04, 0x1c
        /*0412*/ 	.short	(.L_37 - .L_36)


	//   ....[0]....
.L_36:
        /*0414*/ 	.word	0x00000a80


	//   ....[1]....
        /*0418*/ 	.word	0x000012a0


	//   ....[2]....
        /*041c*/ 	.word	0x00007200


	//   ....[3]....
        /*0420*/ 	.word	0x00007760


	//   ....[4]....
        /*0424*/ 	.word	0x00008b20


	//----- nvinfo : EIATTR_MAX_THREADS
	.align		4
.L_37:
        /*0428*/ 	.byte	0x04, 0x05
        /*042a*/ 	.short	(.L_39 - .L_38)
.L_38:
        /*042c*/ 	.word	0x00000180
        /*0430*/ 	.word	0x00000001
        /*0434*/ 	.word	0x00000001


	//----- nvinfo : EIATTR_CRS_STACK_SIZE
	.align		4
.L_39:
        /*0438*/ 	.byte	0x04, 0x1e
        /*043a*/ 	.short	(.L_41 - .L_40)
.L_40:
        /*043c*/ 	.word	0x00000000


	//----- nvinfo : EIATTR_CBANK_PARAM_SIZE
	.align		4
.L_41:
        /*0440*/ 	.byte	0x03, 0x19
        /*0442*/ 	.short	0x0470


	//----- nvinfo : EIATTR_PARAM_CBANK
	.align		4
        /*0444*/ 	.byte	0x04, 0x0a
        /*0446*/ 	.short	(.L_43 - .L_42)
	.align		4
.L_42:
        /*0448*/ 	.word	index@(.nv.constant0._ZN7cutlass13device_kernelINS_4gemm6kernel13GemmUniversalIN4cute5tupleIJiiiiEEENS1_10collective13CollectiveMmaINS1_34MainloopSm90TmaGmmaWarpSpecializedILi11ENS5_IJNS4_1CILi1EEENSA_ILi2EEESB_EEENS1_35KernelTmaWarpSpecializedCooperativeEEENS5_IJNSA_ILi256EEENSA_ILi64EEENSA_ILi32EEEEEENS_6half_tENS5_IJlSB_lEEESK_SL_NS4_8TiledMMAINS4_8MMA_AtomIJNS4_4SM904GMMA25MMA_64x64x16_F32F16F16_SSILNSP_5MajorE0ELSR_0ELNSP_7ScaleInE1ELSS_1EEEEEENS4_6LayoutINS5_IJSC_SB_SB_EEENS5_IJSB_NSA_ILi0EEESX_EEEEENS5_IJNS4_10UnderscoreES10_S10_EEEEENS4_23SM90_TMA_LOAD_MULTICASTENS4_14ComposedLayoutINS4_7SwizzleILi2ELi4ELi3EEENS4_18smem_ptr_flag_bitsILi16EEENSV_INS5_IJNSA_ILi8EEESI_EEENS5_IJSI_SB_EEEEEEEvNS4_8identityENS4_13SM90_TMA_LOADES1D_vS1E_EENS_8epilogue10collective6detail29Sm90TmaWarpSpecializedAdapterINS1I_15DefaultEpilogueISK_SL_SL_NS1H_6thread17LinearCombinationISK_Li1EffLNS1M_9ScaleType4KindE0ELNS_15FloatRoundStyleE2ESK_EENS1_15EpilogueDefaultEEEEEvvEEEEvNT_6ParamsE)
        /*044c*/ 	.short	0x0210
        /*044e*/ 	.short	0x0470


	//----- nvinfo : EIATTR_SW_WAR
	.align		4
.L_43:
        /*0450*/ 	.byte	0x04, 0x36
        /*0452*/ 	.short	(.L_45 - .L_44)
.L_44:
        /*0454*/ 	.word	0x00000008
.L_45:


//--------------------- .nv.callgraph             --------------------------
	.section	.nv.callgraph,"",@"SHT_CUDA_CALLGRAPH"
	.align	4
	.sectionentsize	8
	.align		4
        /*0000*/ 	.word	0x00000000
	.align		4
        /*0004*/ 	.word	0xffffffff
	.align		4
        /*0008*/ 	.word	index@(_ZN7cutlass13device_kernelINS_4gemm6kernel13GemmUniversalIN4cute5tupleIJiiiiEEENS1_10collective13CollectiveMmaINS1_34MainloopSm90TmaGmmaWarpSpecializedILi11ENS5_IJNS4_1CILi1EEENSA_ILi2EEESB_EEENS1_35KernelTmaWarpSpecializedCooperativeEEENS5_IJNSA_ILi256EEENSA_ILi64EEENSA_ILi32EEEEEENS_6half_tENS5_IJlSB_lEEESK_SL_NS4_8TiledMMAINS4_8MMA_AtomIJNS4_4SM904GMMA25MMA_64x64x16_F32F16F16_SSILNSP_5MajorE0ELSR_0ELNSP_7ScaleInE1ELSS_1EEEEEENS4_6LayoutINS5_IJSC_SB_SB_EEENS5_IJSB_NSA_ILi0EEESX_EEEEENS5_IJNS4_10UnderscoreES10_S10_EEEEENS4_23SM90_TMA_LOAD_MULTICASTENS4_14ComposedLayoutINS4_7SwizzleILi2ELi4ELi3EEENS4_18smem_ptr_flag_bitsILi16EEENSV_INS5_IJNSA_ILi8EEESI_EEENS5_IJSI_SB_EEEEEEEvNS4_8identityENS4_13SM90_TMA_LOADES1D_vS1E_EENS_8epilogue10collective6detail29Sm90TmaWarpSpecializedAdapterINS1I_15DefaultEpilogueISK_SL_SL_NS1H_6thread17LinearCombinationISK_Li1EffLNS1M_9ScaleType4KindE0ELNS_15FloatRoundStyleE2ESK_EENS1_15EpilogueDefaultEEEEEvvEEEEvNT_6ParamsE)
	.align		4
        /*000c*/ 	.word	index@(__assertfail)
	.align		4
        /*0010*/ 	.word	0x00000000
	.align		4
        /*0014*/ 	.word	0xfffffffe
	.align		4
        /*0018*/ 	.word	0x00000000
	.align		4
        /*001c*/ 	.word	0xfffffffd
	.align		4
        /*0020*/ 	.word	0x00000000
	.align		4
        /*0024*/ 	.word	0xfffffffc


//--------------------- .nv.constant4             --------------------------
	.section	.nv.constant4,"a",@progbits
	.align	8
	.align		8
.nv.constant4:
        /*0000*/ 	.dword	__assertfail
	.align		8
        /*0008*/ 	.dword	__unnamed_1
	.align		8
        /*0010*/ 	.dword	_ZN40_INTERNAL_392f9365_4_k_cu_3bb565b4_306974cuda3std3__45__cpo5beginE
	.align		8
        /*0018*/ 	.dword	_ZN40_INTERNAL_392f9365_4_k_cu_3bb565b4_306974cuda3std3__45__cpo3endE
	.align		8
        /*0020*/ 	.dword	_ZN40_INTERNAL_392f9365_4_k_cu_3bb565b4_306974cuda3std3__45__cpo6cbeginE
	.align		8
        /*0028*/ 	.dword	_ZN40_INTERNAL_392f9365_4_k_cu_3bb565b4_306974cuda3std3__45__cpo4cendE
	.align		8
        /*0030*/ 	.dword	_ZN40_INTERNAL_392f9365_4_k_cu_3bb565b4_306974cuda3std3__442_GLOBAL__N__392f9365_4_k_cu_3bb565b4_306976ignoreE
	.align		8
        /*0038*/ 	.dword	_ZN40_INTERNAL_392f9365_4_k_cu_3bb565b4_306974cuda3std3__419piecewise_constructE
	.align		8
        /*0040*/ 	.dword	_ZN40_INTERNAL_392f9365_4_k_cu_3bb565b4_306974cuda3std3__48in_placeE
	.align		8
        /*0048*/ 	.dword	_ZN40_INTERNAL_392f9365_4_k_cu_3bb565b4_306974cuda3std6ranges3__45__cpo4swapE
	.align		8
        /*0050*/ 	.dword	_ZN40_INTERNAL_392f9365_4_k_cu_3bb565b4_306974cuda3std6ranges3__45__cpo9iter_moveE
	.align		8
        /*0058*/ 	.dword	_ZN40_INTERNAL_392f9365_4_k_cu_3bb565b4_306974cute7productE
	.align		8
        /*0060*/ 	.dword	_ZN40_INTERNAL_392f9365_4_k_cu_3bb565b4_306974cute1_E
	.align		8
        /*0068*/ 	.dword	$str$22
	.align		8
        /*0070*/ 	.dword	$str$23


//--------------------- .text._ZN7cutlass13device_kernelINS_4gemm6kernel13GemmUniversalIN4cute5tupleIJiiiiEEENS1_10collective13CollectiveMmaINS1_34MainloopSm90TmaGmmaWarpSpecializedILi11ENS5_IJNS4_1CILi1EEENSA_ILi2EEESB_EEENS1_35KernelTmaWarpSpecializedCooperativeEEENS5_IJNSA_ILi256EEENSA_ILi64EEENSA_ILi32EEEEEENS_6half_tENS5_IJlSB_lEEESK_SL_NS4_8TiledMMAINS4_8MMA_AtomIJNS4_4SM904GMMA25MMA_64x64x16_F32F16F16_SSILNSP_5MajorE0ELSR_0ELNSP_7ScaleInE1ELSS_1EEEEEENS4_6LayoutINS5_IJSC_SB_SB_EEENS5_IJSB_NSA_ILi0EEESX_EEEEENS5_IJNS4_10UnderscoreES10_S10_EEEEENS4_23SM90_TMA_LOAD_MULTICASTENS4_14ComposedLayoutINS4_7SwizzleILi2ELi4ELi3EEENS4_18smem_ptr_flag_bitsILi16EEENSV_INS5_IJNSA_ILi8EEESI_EEENS5_IJSI_SB_EEEEEEEvNS4_8identityENS4_13SM90_TMA_LOADES1D_vS1E_EENS_8epilogue10collective6detail29Sm90TmaWarpSpecializedAdapterINS1I_15DefaultEpilogueISK_SL_SL_NS1H_6thread17LinearCombinationISK_Li1EffLNS1M_9ScaleType4KindE0ELNS_15FloatRoundStyleE2ESK_EENS1_15EpilogueDefaultEEEEEvvEEEEvNT_6ParamsE --------------------------
	.section	.text._ZN7cutlass13device_kernelINS_4gemm6kernel13GemmUniversalIN4cute5tupleIJiiiiEEENS1_10collective13CollectiveMmaINS1_34MainloopSm90TmaGmmaWarpSpecializedILi11ENS5_IJNS4_1CILi1EEENSA_ILi2EEESB_EEENS1_35KernelTmaWarpSpecializedCooperativeEEENS5_IJNSA_ILi256EEENSA_ILi64EEENSA_ILi32EEEEEENS_6half_tENS5_IJlSB_lEEESK_SL_NS4_8TiledMMAINS4_8MMA_AtomIJNS4_4SM904GMMA25MMA_64x64x16_F32F16F16_SSILNSP_5MajorE0ELSR_0ELNSP_7ScaleInE1ELSS_1EEEEEENS4_6LayoutINS5_IJSC_SB_SB_EEENS5_IJSB_NSA_ILi0EEESX_EEEEENS5_IJNS4_10UnderscoreES10_S10_EEEEENS4_23SM90_TMA_LOAD_MULTICASTENS4_14ComposedLayoutINS4_7SwizzleILi2ELi4ELi3EEENS4_18smem_ptr_flag_bitsILi16EEENSV_INS5_IJNSA_ILi8EEESI_EEENS5_IJSI_SB_EEEEEEEvNS4_8identityENS4_13SM90_TMA_LOADES1D_vS1E_EENS_8epilogue10collective6detail29Sm90TmaWarpSpecializedAdapterINS1I_15DefaultEpilogueISK_SL_SL_NS1H_6thread17LinearCombinationISK_Li1EffLNS1M_9ScaleType4KindE0ELNS_15FloatRoundStyleE2ESK_EENS1_15EpilogueDefaultEEEEEvvEEEEvNT_6ParamsE,"ax",@progbits
	.align	128
.text._ZN7cutlass13device_kernelINS_4gemm6kernel13GemmUniversalIN4cute5tupleIJiiiiEEENS1_10collective13CollectiveMmaINS1_34MainloopSm90TmaGmmaWarpSpecializedILi11ENS5_IJNS4_1CILi1EEENSA_ILi2EEESB_EEENS1_35KernelTmaWarpSpecializedCooperativeEEENS5_IJNSA_ILi256EEENSA_ILi64EEENSA_ILi32EEEEEENS_6half_tENS5_IJlSB_lEEESK_SL_NS4_8TiledMMAINS4_8MMA_AtomIJNS4_4SM904GMMA25MMA_64x64x16_F32F16F16_SSILNSP_5MajorE0ELSR_0ELNSP_7ScaleInE1ELSS_1EEEEEENS4_6LayoutINS5_IJSC_SB_SB_EEENS5_IJSB_NSA_ILi0EEESX_EEEEENS5_IJNS4_10UnderscoreES10_S10_EEEEENS4_23SM90_TMA_LOAD_MULTICASTENS4_14ComposedLayoutINS4_7SwizzleILi2ELi4ELi3EEENS4_18smem_ptr_flag_bitsILi16EEENSV_INS5_IJNSA_ILi8EEESI_EEENS5_IJSI_SB_EEEEEEEvNS4_8identityENS4_13SM90_TMA_LOADES1D_vS1E_EENS_8epilogue10collective6detail29Sm90TmaWarpSpecializedAdapterINS1I_15DefaultEpilogueISK_SL_SL_NS1H_6thread17LinearCombinationISK_Li1EffLNS1M_9ScaleType4KindE0ELNS_15FloatRoundStyleE2ESK_EENS1_15EpilogueDefaultEEEEEvvEEEEvNT_6ParamsE:
        .type           _ZN7cutlass13device_kernelINS_4gemm6kernel13GemmUniversalIN4cute5tupleIJiiiiEEENS1_10collective13CollectiveMmaINS1_34MainloopSm90TmaGmmaWarpSpecializedILi11ENS5_IJNS4_1CILi1EEENSA_ILi2EEESB_EEENS1_35KernelTmaWarpSpecializedCooperativeEEENS5_IJNSA_ILi256EEENSA_ILi64EEENSA_ILi32EEEEEENS_6half_tENS5_IJlSB_lEEESK_SL_NS4_8TiledMMAINS4_8MMA_AtomIJNS4_4SM904GMMA25MMA_64x64x16_F32F16F16_SSILNSP_5MajorE0ELSR_0ELNSP_7ScaleInE1ELSS_1EEEEEENS4_6LayoutINS5_IJSC_SB_SB_EEENS5_IJSB_NSA_ILi0EEESX_EEEEENS5_IJNS4_10UnderscoreES10_S10_EEEEENS4_23SM90_TMA_LOAD_MULTICASTENS4_14ComposedLayoutINS4_7SwizzleILi2ELi4ELi3EEENS4_18smem_ptr_flag_bitsILi16EEENSV_INS5_IJNSA_ILi8EEESI_EEENS5_IJSI_SB_EEEEEEEvNS4_8identityENS4_13SM90_TMA_LOADES1D_vS1E_EENS_8epilogue10collective6detail29Sm90TmaWarpSpecializedAdapterINS1I_15DefaultEpilogueISK_SL_SL_NS1H_6thread17LinearCombinationISK_Li1EffLNS1M_9ScaleType4KindE0ELNS_15FloatRoundStyleE2ESK_EENS1_15EpilogueDefaultEEEEEvvEEEEvNT_6ParamsE,@function
        .size           _ZN7cutlass13device_kernelINS_4gemm6kernel13GemmUniversalIN4cute5tupleIJiiiiEEENS1_10collective13CollectiveMmaINS1_34MainloopSm90TmaGmmaWarpSpecializedILi11ENS5_IJNS4_1CILi1EEENSA_ILi2EEESB_EEENS1_35KernelTmaWarpSpecializedCooperativeEEENS5_IJNSA_ILi256EEENSA_ILi64EEENSA_ILi32EEEEEENS_6half_tENS5_IJlSB_lEEESK_SL_NS4_8TiledMMAINS4_8MMA_AtomIJNS4_4SM904GMMA25MMA_64x64x16_F32F16F16_SSILNSP_5MajorE0ELSR_0ELNSP_7ScaleInE1ELSS_1EEEEEENS4_6LayoutINS5_IJSC_SB_SB_EEENS5_IJSB_NSA_ILi0EEESX_EEEEENS5_IJNS4_10UnderscoreES10_S10_EEEEENS4_23SM90_TMA_LOAD_MULTICASTENS4_14ComposedLayoutINS4_7SwizzleILi2ELi4ELi3EEENS4_18smem_ptr_flag_bitsILi16EEENSV_INS5_IJNSA_ILi8EEESI_EEENS5_IJSI_SB_EEEEEEEvNS4_8identityENS4_13SM90_TMA_LOADES1D_vS1E_EENS_8epilogue10collective6detail29Sm90TmaWarpSpecializedAdapterINS1I_15DefaultEpilogueISK_SL_SL_NS1H_6thread17LinearCombinationISK_Li1EffLNS1M_9ScaleType4KindE0ELNS_15FloatRoundStyleE2ESK_EENS1_15EpilogueDefaultEEEEEvvEEEEvNT_6ParamsE,(.L_x_210 - _ZN7cutlass13device_kernelINS_4gemm6kernel13GemmUniversalIN4cute5tupleIJiiiiEEENS1_10collective13CollectiveMmaINS1_34MainloopSm90TmaGmmaWarpSpecializedILi11ENS5_IJNS4_1CILi1EEENSA_ILi2EEESB_EEENS1_35KernelTmaWarpSpecializedCooperativeEEENS5_IJNSA_ILi256EEENSA_ILi64EEENSA_ILi32EEEEEENS_6half_tENS5_IJlSB_lEEESK_SL_NS4_8TiledMMAINS4_8MMA_AtomIJNS4_4SM904GMMA25MMA_64x64x16_F32F16F16_SSILNSP_5MajorE0ELSR_0ELNSP_7ScaleInE1ELSS_1EEEEEENS4_6LayoutINS5_IJSC_SB_SB_EEENS5_IJSB_NSA_ILi0EEESX_EEEEENS5_IJNS4_10UnderscoreES10_S10_EEEEENS4_23SM90_TMA_LOAD_MULTICASTENS4_14ComposedLayoutINS4_7SwizzleILi2ELi4ELi3EEENS4_18smem_ptr_flag_bitsILi16EEENSV_INS5_IJNSA_ILi8EEESI_EEENS5_IJSI_SB_EEEEEEEvNS4_8identityENS4_13SM90_TMA_LOADES1D_vS1E_EENS_8epilogue10collective6detail29Sm90TmaWarpSpecializedAdapterINS1I_15DefaultEpilogueISK_SL_SL_NS1H_6thread17LinearCombinationISK_Li1EffLNS1M_9ScaleType4KindE0ELNS_15FloatRoundStyleE2ESK_EENS1_15EpilogueDefaultEEEEEvvEEEEvNT_6ParamsE)
        .other          _ZN7cutlass13device_kernelINS_4gemm6kernel13GemmUniversalIN4cute5tupleIJiiiiEEENS1_10collective13CollectiveMmaINS1_34MainloopSm90TmaGmmaWarpSpecializedILi11ENS5_IJNS4_1CILi1EEENSA_ILi2EEESB_EEENS1_35KernelTmaWarpSpecializedCooperativeEEENS5_IJNSA_ILi256EEENSA_ILi64EEENSA_ILi32EEEEEENS_6half_tENS5_IJlSB_lEEESK_SL_NS4_8TiledMMAINS4_8MMA_AtomIJNS4_4SM904GMMA25MMA_64x64x16_F32F16F16_SSILNSP_5MajorE0ELSR_0ELNSP_7ScaleInE1ELSS_1EEEEEENS4_6LayoutINS5_IJSC_SB_SB_EEENS5_IJSB_NSA_ILi0EEESX_EEEEENS5_IJNS4_10UnderscoreES10_S10_EEEEENS4_23SM90_TMA_LOAD_MULTICASTENS4_14ComposedLayoutINS4_7SwizzleILi2ELi4ELi3EEENS4_18smem_ptr_flag_bitsILi16EEENSV_INS5_IJNSA_ILi8EEESI_EEENS5_IJSI_SB_EEEEEEEvNS4_8identityENS4_13SM90_TMA_LOADES1D_vS1E_EENS_8epilogue10collective6detail29Sm90TmaWarpSpecializedAdapterINS1I_15DefaultEpilogueISK_SL_SL_NS1H_6thread17LinearCombinationISK_Li1EffLNS1M_9ScaleType4KindE0ELNS_15FloatRoundStyleE2ESK_EENS1_15EpilogueDefaultEEEEEvvEEEEvNT_6ParamsE,@"STO_CUDA_ENTRY STV_DEFAULT"
_ZN7cutlass13device_kernelINS_4gemm6kernel13GemmUniversalIN4cute5tupleIJiiiiEEENS1_10collective13CollectiveMmaINS1_34MainloopSm90TmaGmmaWarpSpecializedILi11ENS5_IJNS4_1CILi1EEENSA_ILi2EEESB_EEENS1_35KernelTmaWarpSpecializedCooperativeEEENS5_IJNSA_ILi256EEENSA_ILi64EEENSA_ILi32EEEEEENS_6half_tENS5_IJlSB_lEEESK_SL_NS4_8TiledMMAINS4_8MMA_AtomIJNS4_4SM904GMMA25MMA_64x64x16_F32F16F16_SSILNSP_5MajorE0ELSR_0ELNSP_7ScaleInE1ELSS_1EEEEEENS4_6LayoutINS5_IJSC_SB_SB_EEENS5_IJSB_NSA_ILi0EEESX_EEEEENS5_IJNS4_10UnderscoreES10_S10_EEEEENS4_23SM90_TMA_LOAD_MULTICASTENS4_14ComposedLayoutINS4_7SwizzleILi2ELi4ELi3EEENS4_18smem_ptr_flag_bitsILi16EEENSV_INS5_IJNSA_ILi8EEESI_EEENS5_IJSI_SB_EEEEEEEvNS4_8identityENS4_13SM90_TMA_LOADES1D_vS1E_EENS_8epilogue10collective6detail29Sm90TmaWarpSpecializedAdapterINS1I_15DefaultEpilogueISK_SL_SL_NS1H_6thread17LinearCombinationISK_Li1EffLNS1M_9ScaleType4KindE0ELNS_15FloatRoundStyleE2ESK_EENS1_15EpilogueDefaultEEEEEvvEEEEvNT_6ParamsE:
[----:B------:R-:W0:Y:S01]  /*0000*/  LDC R1, c[0x0][0x28] ;  /* 0x00000a00ff017b82 */ /* 0x000e220000000800 */
[----:B------:R-:W1:Y:S01]  /*0010*/  S2R R97, SR_TID.X ;  /* 0x0000000000617919 */ /* 0x000e620000002100 */
[----:B------:R-:W-:Y:S01]  /*0020*/  ELECT P0, URZ, PT ;  /* 0x00000000003f782f */ /* 0x000fe20003800000 */
[----:B------:R-:W-:Y:S01]  /*0030*/  BSSY B0, `(.L_x_0) ;  /* 0x000000f000007945 */ /* 0x000fe20003800000 */
[--C-:B-1----:R-:W-:Y:S02]  /*0040*/  SHF.R.U32.HI R0, RZ, 0x5, R97.reuse ;  /* 0x00000005ff007819 */ /* 0x102fe40000011661 */
[----:B------:R-:W-:-:S03]  /*0050*/  SHF.R.U32.HI R6, RZ, 0x7, R97 ;  /* 0x00000007ff067819 */ /* 0x000fc60000011661 */
[----:B------:R-:W1:Y:S04]  /*0060*/  SHFL.IDX PT, R3, R0, RZ, 0x1f ;  /* 0x00001fff00037589 */ /* 0x000e6800000e0000 */
[----:B------:R2:W3:Y:S01]  /*0070*/  SHFL.IDX PT, R2, R6, RZ, 0x1f ;  /* 0x00001fff06027589 */ /* 0x0004e200000e0000 */
[----:B-1----:R-:W-:-:S13]  /*0080*/  ISETP.NE.OR P0, PT, R3, RZ, !P0 ;  /* 0x000000ff0300720c */ /* 0x002fda0004705670 */
[----:B0-23--:R-:W-:Y:S05]  /*0090*/  @P0 BRA `(.L_x_1) ;  /* 0x0000000000200947 */ /* 0x00dfea0003800000 */
[----:B------:R-:W-:Y:S02]  /*00a0*/  ULDC.64 UR4, c[0x0][0x198] ;  /* 0x0000660000047ab9 */ /* 0x000fe40000000a00 */
[----:B------:R-:W-:Y:S02]  /*00b0*/  UIADD3 UR6, UP0, UR4, 0xf0, URZ ;  /* 0x000000f004067890 */ /* 0x000fe4000ff1e03f */
[----:B------:R-:W-:Y:S02]  /*00c0*/  UIADD3 UR4, UP1, UR4, 0x1f0, URZ ;  /* 0x000001f004047890 */ /* 0x000fe4000ff3e03f */
[----:B------:R-:W-:Y:S02]  /*00d0*/  UIADD3.X UR7, URZ, UR5, URZ, UP0, !UPT ;  /* 0x000000053f077290 */ /* 0x000fe400087fe43f */
[----:B------:R-:W-:-:S07]  /*00e0*/  UIADD3.X UR5, URZ, UR5, URZ, UP1, !UPT ;  /* 0x000000053f057290 */ /* 0x000fce0008ffe43f */
[----:B------:R0:W-:Y:S02]  /*00f0*/  UTMACCTL.PF [UR6] ;  /* 0x00000000060079b9 */ /* 0x0001e40008040000 */
[----:B------:R0:W-:Y:S02]  /*0100*/  UTMACCTL.PF [UR4] ;  /* 0x00000000040079b9 */ /* 0x0001e40008040000 */
[----:B0-----:R-:W-:Y:S01]  /*0110*/  NOP ;  /* 0x0000000000007918 */ /* 0x001fe20000000000 */
.L_x_1:
[----:B------:R-:W-:Y:S05]  /*0120*/  BSYNC B0 ;  /* 0x0000000000007941 */ /* 0x000fea0003800000 */
.L_x_0:
[----:B------:R-:W0:Y:S02]  /*0130*/  SHFL.IDX PT, R5, R0, RZ, 0x1f ;  /* 0x00001fff00057589 */ /* 0x000e2400000e0000 */
[----:B0-----:R-:W-:-:S13]  /*0140*/  ISETP.NE.AND P0, PT, R5, RZ, PT ;  /* 0x000000ff0500720c */ /* 0x001fda0003f05270 */
[----:B------:R-:W-:Y:S05]  /*0150*/  @P0 BRA `(.L_x_2) ;  /* 0x00000000009c0947 */ /* 0x000fea0003800000 */
[----:B------:R-:W-:Y:S01]  /*0160*/  ELECT P0, URZ, PT ;  /* 0x00000000003f782f */ /* 0x000fe20003800000 */
[----:B------:R-:W-:-:S12]  /*0170*/  BSSY B0, `(.L_x_2) ;  /* 0x0000025000007945 */ /* 0x000fd80003800000 */
[----:B------:R-:W-:Y:S05]  /*0180*/  @!P0 BRA `(.L_x_3) ;  /* 0x00000000008c8947 */ /* 0x000fea0003800000 */
[----:B------:R-:W0:Y:S01]  /*0190*/  S2UR UR8, SR_CgaCtaId ;  /* 0x00000000000879c3 */ /* 0x000e220000008800 */
[----:B------:R-:W-:Y:S01]  /*01a0*/  UMOV UR4, 0x400 ;  /* 0x0000040000047882 */ /* 0x000fe20000000000 */
[----:B------:R-:W-:Y:S01]  /*01b0*/  UMOV UR5, 0x1 ;  /* 0x0000000100057882 */ /* 0x000fe20000000000 */
[----:B------:R-:W-:Y:S02]  /*01c0*/  UMOV UR6, 0x4 ;  /* 0x0000000400067882 */ /* 0x000fe40000000000 */
[----:B------:R-:W-:-:S04]  /*01d0*/  UIADD3 UR6, -UR6, 0x100000, URZ ;  /* 0x0010000006067890 */ /* 0x000fc8000fffe13f */
[----:B------:R-:W-:Y:S02]  /*01e0*/  USHF.L.U32 UR7, UR6, 0xb, URZ ;  /* 0x0000000b06077899 */ /* 0x000fe4000800063f */
[----:B------:R-:W-:Y:S02]  /*01f0*/  USHF.L.U32 UR6, UR6, 0x1, URZ ;  /* 0x0000000106067899 */ /* 0x000fe4000800063f */
[----:B0-----:R-:W-:Y:S02]  /*0200*/  ULEA UR8, UR8, UR4, 0x18 ;  /* 0x0000000408087291 */ /* 0x001fe4000f8ec03f */
[----:B------:R-:W-:-:S04]  /*0210*/  UIADD3 UR4, -UR5, 0x100000, URZ ;  /* 0x0010000005047890 */ /* 0x000fc8000fffe13f */
[----:B------:R-:W-:Y:S02]  /*0220*/  USHF.L.U32 UR5, UR4, 0xb, URZ ;  /* 0x0000000b04057899 */ /* 0x000fe4000800063f */
[----:B------:R-:W-:Y:S01]  /*0230*/  USHF.L.U32 UR4, UR4, 0x1, URZ ;  /* 0x0000000104047899 */ /* 0x000fe2000800063f */
[----:B------:R-:W0:Y:S11]  /*0240*/  FENCE.VIEW.ASYNC.S ;  /* 0x00000000000073c6 */ /* 0x000e360000000000 */
[----:B0-----:R0:W1:Y:S01]  /*0250*/  SYNCS.EXCH.64 URZ, [UR8], UR4 ;  /* 0x00000004083f75b2 */ /* 0x0010620008000100 */
[----:B------:R0:W2:Y:S01]  /*0260*/  SYNCS.EXCH.64 URZ, [UR8+0x58], UR6 ;  /* 0x00005806083f75b2 */ /* 0x0000a20008000100 */
[----:B------:R0:W3:Y:S01]  /*0270*/  SYNCS.EXCH.64 URZ, [UR8+0x8], UR4 ;  /* 0x00000804083f75b2 */ /* 0x0000e20008000100 */
[----:B------:R0:W4:Y:S01]  /*0280*/  SYNCS.EXCH.64 URZ, [UR8+0x60], UR6 ;  /* 0x00006006083f75b2 */ /* 0x0001220008000100 */
[----:B------:R0:W0:Y:S01]  /*0290*/  SYNCS.EXCH.64 URZ, [UR8+0x10], UR4 ;  /* 0x00001004083f75b2 */ /* 0x0000220008000100 */
        /* <DEDUP_REMOVED lines=17> */
[----:B------:R-:W-:Y:S01]  /*03b0*/  NOP ;  /* 0x0000000000007918 */ /* 0x000fe20000000000 */
.L_x_3:
[----:B0-----:R-:W-:Y:S05]  /*03c0*/  BSYNC B0 ;  /* 0x0000000000007941 */ /* 0x001fea0003800000 */
.L_x_2:
[----:B------:R-:W0:Y:S01]  /*03d0*/  SHFL.IDX PT, R0, R0, RZ, 0x1f ;  /* 0x00001fff00007589 */ /* 0x000e2200000e0000 */
[----:B------:R-:W-:Y:S01]  /*03e0*/  SHF.R.S32.HI R8, RZ, 0x1f, R97 ;  /* 0x0000001fff087819 */ /* 0x000fe20000011461 */
[----:B------:R-:W5:Y:S01]  /*03f0*/  S2UR UR8, SR_CTAID.X ;  /* 0x00000000000879c3 */ /* 0x000f620000002500 */
[----:B------:R-:W-:Y:S01]  /*0400*/  ELECT P0, URZ, PT ;  /* 0x00000000003f782f */ /* 0x000fe20003800000 */
[----:B------:R-:W1:Y:S01]  /*0410*/  S2R R4, SR_CTAID.Y ;  /* 0x0000000000047919 */ /* 0x000e620000002600 */
[----:B------:R-:W-:Y:S01]  /*0420*/  LEA.HI R8, R8, R97, RZ, 0x7 ;  /* 0x0000006108087211 */ /* 0x000fe200078f38ff */
[----:B------:R-:W-:Y:S01]  /*0430*/  ULDC UR4, c[0x0][0x154] ;  /* 0x0000550000047ab9 */ /* 0x000fe20000000800 */
[----:B------:R-:W-:Y:S01]  /*0440*/  SHF.R.S32.HI R10, RZ, 0x1f, R5 ;  /* 0x0000001fff0a7819 */ /* 0x000fe20000011405 */
[----:B------:R-:W-:Y:S01]  /*0450*/  NOP ;  /* 0x0000000000007918 */ /* 0x000fe20000000000 */
[----:B------:R-:W-:Y:S01]  /*0460*/  LOP3.LUT R8, R8, 0xffffff80, RZ, 0xc0, !PT ;  /* 0xffffff8008087812 */ /* 0x000fe200078ec0ff */
[----:B------:R-:W2:Y:S01]  /*0470*/  LDC R14, c[0x0][0x140] ;  /* 0x00005000ff0e7b82 */ /* 0x000ea20000000800 */
[----:B------:R-:W-:Y:S01]  /*0480*/  LEA.HI R10, R10, R5, RZ, 0x2 ;  /* 0x000000050a0a7211 */ /* 0x000fe200078f10ff */
[----:B------:R-:W-:-:S02]  /*0490*/  NOP ;  /* 0x0000000000007918 */ /* 0x000fc40000000000 */
[----:B------:R-:W-:Y:S01]  /*04a0*/  IMAD.IADD R8, R97, 0x1, -R8 ;  /* 0x0000000161087824 */ /* 0x000fe200078e0a08 */
[----:B------:R-:W-:-:S03]  /*04b0*/  LOP3.LUT R10, R10, 0x3ffffffc, RZ, 0xc0, !PT ;  /* 0x3ffffffc0a0a7812 */ /* 0x000fc600078ec0ff */
[----:B------:R-:W3:Y:S01]  /*04c0*/  LDC R12, c[0x0][0x144] ;  /* 0x00005100ff0c7b82 */ /* 0x000ee20000000800 */
[----:B------:R-:W-:Y:S01]  /*04d0*/  SHF.R.S32.HI R7, RZ, 0x1f, R8 ;  /* 0x0000001fff077819 */ /* 0x000fe20000011408 */
[----:B------:R-:W-:Y:S01]  /*04e0*/  IMAD.IADD R10, R5, 0x1, -R10 ;  /* 0x00000001050a7824 */ /* 0x000fe200078e0a0a */
[----:B------:R-:W-:Y:S02]  /*04f0*/  LOP3.LUT P2, RZ, R8, 0x7, RZ, 0xc0, !PT ;  /* 0x0000000708ff7812 */ /* 0x000fe4000784c0ff */
[----:B------:R-:W-:Y:S01]  /*0500*/  LEA.HI R7, R7, R8, RZ, 0x3 ;  /* 0x0000000807077211 */ /* 0x000fe200078f18ff */
[----:B------:R-:W-:Y:S01]  /*0510*/  VIADD R8, R2, 0xffffffff ;  /* 0xffffffff02087836 */ /* 0x000fe20000000000 */
[----:B0-----:R-:W-:Y:S02]  /*0520*/  ISETP.NE.OR P0, PT, R0, RZ, !P0 ;  /* 0x000000ff0000720c */ /* 0x001fe40004705670 */
[--C-:B------:R-:W-:Y:S02]  /*0530*/  SHF.R.S32.HI R0, RZ, 0x3, R7.reuse ;  /* 0x00000003ff007819 */ /* 0x100fe40000011407 */
[----:B------:R-:W-:-:S02]  /*0540*/  SHF.R.S32.HI R7, RZ, 0x1f, R7 ;  /* 0x0000001fff077819 */ /* 0x000fc40000011407 */
[----:B-----5:R-:W-:Y:S02]  /*0550*/  I2FP.F32.U32 R11, UR8 ;  /* 0x00000008000b7c45 */ /* 0x020fe40008201000 */
[----:B------:R-:W-:Y:S02]  /*0560*/  LEA.HI R7, R7, R0, RZ, 0x2 ;  /* 0x0000000007077211 */ /* 0x000fe400078f10ff */
[----:B--2---:R-:W-:Y:S02]  /*0570*/  ISETP.EQ.U32.AND P3, PT, R14, 0x1, PT ;  /* 0x000000010e00780c */ /* 0x004fe40003f62070 */
[----:B-1----:R-:W-:Y:S01]  /*0580*/  I2FP.F32.U32 R9, R4 ;  /* 0x0000000400097245 */ /* 0x002fe20000201000 */
[----:B------:R-:W-:Y:S01]  /*0590*/  VOTEU.ALL UP0, P0 ;  /* 0x00000000003f7886 */ /* 0x000fe20000000000 */
[----:B------:R-:W-:Y:S01]  /*05a0*/  LOP3.LUT R7, R7, 0xfffffffc, RZ, 0xc0, !PT ;  /* 0xfffffffc07077812 */ /* 0x000fe200078ec0ff */
[----:B------:R-:W-:Y:S01]  /*05b0*/  VOTEU.ALL UP1, P0 ;  /* 0x00000000003f7886 */ /* 0x000fe20000020000 */
[----:B------:R-:W-:Y:S01]  /*05c0*/  ISETP.GE.U32.AND P5, PT, R8, 0x2, PT ;  /* 0x000000020800780c */ /* 0x000fe20003fa6070 */
[----:B------:R-:W-:Y:S01]  /*05d0*/  FMUL R13, R9, UR4 ;  /* 0x00000004090d7c20 */ /* 0x000fe20008400000 */
[----:B------:R-:W0:Y:S01]  /*05e0*/  @!UP0 S2UR UR7, SR_CgaCtaId ;  /* 0x00000000000789c3 */ /* 0x000e220000008800 */
[----:B------:R-:W-:Y:S01]  /*05f0*/  ULDC UR4, c[0x0][0x150] ;  /* 0x0000540000047ab9 */ /* 0x000fe20000000800 */
[----:B------:R-:W-:-:S02]  /*0600*/  IMAD.IADD R7, R0, 0x1, -R7 ;  /* 0x0000000100077824 */ /* 0x000fc400078e0a07 */
[----:B------:R-:W-:Y:S01]  /*0610*/  FMUL R11, R11, UR4 ;  /* 0x000000040b0b7c20 */ /* 0x000fe20008400000 */
[----:B------:R-:W-:Y:S01]  /*0620*/  SHF.R.S32.HI R0, RZ, 0x1f, R3 ;  /* 0x0000001fff007819 */ /* 0x000fe20000011403 */
[----:B------:R-:W1:Y:S01]  /*0630*/  F2I.U32.TRUNC.NTZ R13, R13 ;  /* 0x0000000d000d7305 */ /* 0x000e62000020f000 */
[----:B------:R-:W-:Y:S01]  /*0640*/  IMAD R7, R10, 0x4, R7 ;  /* 0x000000040a077824 */ /* 0x000fe200078e0207 */
[----:B------:R-:W-:Y:S01]  /*0650*/  UMOV UR4, 0x20 ;  /* 0x0000002000047882 */ /* 0x000fe20000000000 */
[----:B------:R-:W2:Y:S01]  /*0660*/  LDC R9, c[0x0][0x148] ;  /* 0x00005200ff097b82 */ /* 0x000ea20000000800 */
[----:B------:R-:W-:Y:S01]  /*0670*/  LEA.HI R0, R0, R3, RZ, 0x2 ;  /* 0x0000000300007211 */ /* 0x000fe200078f10ff */
[----:B------:R-:W-:Y:S01]  /*0680*/  IMAD.SHL.U32 R10, R7, 0x4, RZ ;  /* 0x00000004070a7824 */ /* 0x000fe200078e00ff */
[----:B------:R-:W-:Y:S01]  /*0690*/  @!UP0 UMOV UR6, 0x400 ;  /* 0x0000040000068882 */ /* 0x000fe20000000000 */
[----:B------:R-:W-:-:S04]  /*06a0*/  @!UP0 UIADD3 UR4, -UR4, 0x100000, URZ ;  /* 0x0010000004048890 */ /* 0x000fc8000fffe13f */
[----:B------:R-:W-:Y:S02]  /*06b0*/  @!UP0 USHF.L.U32 UR5, UR4, 0xb, URZ ;  /* 0x0000000b04058899 */ /* 0x000fe4000800063f */
[----:B------:R-:W-:Y:S01]  /*06c0*/  @!UP0 USHF.L.U32 UR4, UR4, 0x1, URZ ;  /* 0x0000000104048899 */ /* 0x000fe2000800063f */
[----:B------:R-:W5:Y:S01]  /*06d0*/  F2I.U32.TRUNC.NTZ R11, R11 ;  /* 0x0000000b000b7305 */ /* 0x000f62000020f000 */
[----:B------:R-:W-:Y:S02]  /*06e0*/  LOP3.LUT R0, R0, 0xfffffffc, RZ, 0xc0, !PT ;  /* 0xfffffffc00007812 */ /* 0x000fe400078ec0ff */
[----:B------:R-:W-:-:S03]  /*06f0*/  LOP3.LUT R19, R7, 0xc, R10, 0x78, !PT ;  /* 0x0000000c07137812 */ /* 0x000fc600078e780a */
[----:B------:R-:W-:Y:S02]  /*0700*/  IMAD.IADD R3, R3, 0x1, -R0 ;  /* 0x0000000103037824 */ /* 0x000fe400078e0a00 */
[----:B-1----:R-:W-:Y:S01]  /*0710*/  IMAD.MOV R20, RZ, RZ, -R13 ;  /* 0x000000ffff147224 */ /* 0x002fe200078e0a0d */
[----:B0-----:R-:W-:Y:S02]  /*0720*/  @!UP0 ULEA UR6, UR7, UR6, 0x18 ;  /* 0x0000000607068291 */ /* 0x001fe4000f8ec03f */
[----:B------:R-:W-:Y:S01]  /*0730*/  ISETP.NE.AND P1, PT, R3, 0x3, PT ;  /* 0x000000030300780c */ /* 0x000fe20003f25270 */
[----:B------:R-:W-:Y:S01]  /*0740*/  VOTEU.ALL UP0, P0 ;  /* 0x00000000003f7886 */ /* 0x000fe20000000000 */
[----:B------:R-:W-:Y:S01]  /*0750*/  ISETP.LT.U32.AND P0, PT, R19, 0x2, !P2 ;  /* 0x000000021300780c */ /* 0x000fe20005701070 */
[----:B-----5:R-:W-:Y:S01]  /*0760*/  IMAD.MOV R11, RZ, RZ, -R11 ;  /* 0x000000ffff0b7224 */ /* 0x020fe200078e0a0b */
[----:B------:R-:W-:Y:S02]  /*0770*/  ISETP.EQ.OR P1, PT, R3, RZ, !P1 ;  /* 0x000000ff0300720c */ /* 0x000fe40004f22670 */
[C---:B------:R-:W-:Y:S01]  /*0780*/  ISETP.NE.AND P2, PT, R2.reuse, RZ, PT ;  /* 0x000000ff0200720c */ /* 0x040fe20003f45270 */
[----:B--2---:R-:W-:Y:S01]  /*0790*/  IMAD R0, R9, R20, R4 ;  /* 0x0000001409007224 */ /* 0x004fe200078e0204 */
[----:B------:R-:W-:Y:S01]  /*07a0*/  ISETP.EQ.AND P1, PT, R2, RZ, P1 ;  /* 0x000000ff0200720c */ /* 0x000fe20000f22270 */
[----:B---3--:R-:W-:Y:S01]  /*07b0*/  IMAD R7, R12, R11, UR8 ;  /* 0x000000080c077e24 */ /* 0x008fe2000f8e020b */
[----:B------:R-:W0:Y:S02]  /*07c0*/  FENCE.VIEW.ASYNC.S ;  /* 0x00000000000073c6 */ /* 0x000e240000000000 */
[----:B0-----:R0:W1:Y:S01]  /*07d0*/  @!UP0 SYNCS.EXCH.64 URZ, [UR6+0xc0], UR4 ;  /* 0x0000c004063f85b2 */ /* 0x0010620008000100 */
[----:B------:R-:W-:-:S02]  /*07e0*/  ISETP.NE.AND P4, PT, R0, R19, PT ;  /* 0x000000130000720c */ /* 0x000fc40003f85270 */
[----:B------:R-:W-:Y:S02]  /*07f0*/  SEL R18, RZ, 0x1, !P1 ;  /* 0x00000001ff127807 */ /* 0x000fe40004800000 */
[----:B------:R-:W-:Y:S02]  /*0800*/  ISETP.EQ.OR P4, PT, R7, RZ, !P4 ;  /* 0x000000ff0700720c */ /* 0x000fe40006782670 */
[----:B------:R-:W-:Y:S02]  /*0810*/  LOP3.LUT R0, R97, 0x7f, RZ, 0xc0, !PT ;  /* 0x0000007f61007812 */ /* 0x000fe400078ec0ff */
[----:B------:R-:W-:Y:S02]  /*0820*/  PLOP3.LUT P0, PT, P0, P4, PT, 0x80, 0x0 ;  /* 0x000000000000781c */ /* 0x000fe40000709070 */
[----:B------:R-:W-:Y:S02]  /*0830*/  SEL R18, R18, 0x2, P5 ;  /* 0x0000000212127807 */ /* 0x000fe40002800000 */
[----:B------:R-:W-:Y:S01]  /*0840*/  P2R R114, PR, RZ, 0x1 ;  /* 0x00000001ff727803 */ /* 0x000fe20000000000 */
[----:B------:R0:W2:Y:S01]  /*0850*/  @!UP1 SYNCS.EXCH.64 URZ, [UR6+0xc8], UR4 ;  /* 0x0000c804063f95b2 */ /* 0x0000a20008000100 */
[----:B------:R-:W-:Y:S01]  /*0860*/  NOP ;  /* 0x0000000000007918 */ /* 0x000fe20000000000 */
[----:B------:R-:W-:Y:S06]  /*0870*/  @!P3 BRA `(.L_x_4) ;  /* 0x000000000008b947 */ /* 0x000fec0003800000 */
[----:B-12-4-:R-:W-:Y:S01]  /*0880*/  UCGABAR_ARV ;  /* 0x00000000000079c7 */ /* 0x016fe20008000000 */
[----:B------:R-:W-:Y:S05]  /*0890*/  BRA `(.L_x_5) ;  /* 0x0000000000047947 */ /* 0x000fea0003800000 */
.L_x_4:
[----:B-12-4-:R-:W-:Y:S01]  /*08a0*/  NOP ;  /* 0x0000000000007918 */ /* 0x016fe20000000000 */
.L_x_5:
[----:B------:R-:W1:Y:S01]  /*08b0*/  LDC R2, c[0x0][0x65c] ;  /* 0x00019700ff027b82 */ /* 0x000e620000000800 */
[----:B------:R-:W-:Y:S01]  /*08c0*/  LOP3.LUT R5, R5, 0xffffefff, RZ, 0xc0, !PT ;  /* 0xffffefff05057812 */ /* 0x000fe200078ec0ff */
[----:B------:R-:W-:Y:S02]  /*08d0*/  IMAD.U32 R10, RZ, RZ, UR8 ;  /* 0x00000008ff0a7e24 */ /* 0x000fe4000f8e00ff */
[----:B------:R-:W-:Y:S01]  /*08e0*/  IMAD.MOV.U32 R11, RZ, RZ, RZ ;  /* 0x000000ffff0b7224 */ /* 0x000fe200078e00ff */
[----:B-1----:R-:W-:-:S13]  /*08f0*/  ISETP.NE.AND P1, PT, R2, 0x1, PT ;  /* 0x000000010200780c */ /* 0x002fda0003f25270 */
[----:B------:R-:W1:Y:S01]  /*0900*/  @P1 LDC R17, c[0x0][0x10] ;  /* 0x00000400ff111b82 */ /* 0x000e620000000800 */
[----:B------:R-:W-:Y:S01]  /*0910*/  @P1 LOP3.LUT R5, R5, 0x1000, RZ, 0xfc, !PT ;  /* 0x0000100005051812 */ /* 0x000fe200078efcff */
[----:B------:R-:W-:Y:S02]  /*0920*/  @P1 IMAD.MOV.U32 R5, RZ, RZ, RZ ;  /* 0x000000ffff051224 */ /* 0x000fe400078e00ff */
[----:B------:R-:W-:-:S04]  /*0930*/  @P1 IMAD.MOV.U32 R15, RZ, RZ, RZ ;  /* 0x000000ffff0f1224 */ /* 0x000fc800078e00ff */
[----:B------:R-:W2:Y:S01]  /*0940*/  @!P1 LDC R13, c[0x0][0xc] ;  /* 0x00000300ff0d9b82 */ /* 0x000ea20000000800 */
[----:B0-----:R-:W-:Y:S01]  /*0950*/  ULDC UR4, c[0x0][0xc] ;  /* 0x0000030000047ab9 */ /* 0x001fe20000000800 */
[----:B------:R-:W-:Y:S01]  /*0960*/  ULDC UR5, c[0x0][0x10] ;  /* 0x0000040000057ab9 */ /* 0x000fe20000000800 */
[----:B------:R-:W-:Y:S01]  /*0970*/  ULDC UR6, c[0x0][0x14] ;  /* 0x0000050000067ab9 */ /* 0x000fe20000000800 */
[----:B------:R-:W-:-:S04]  /*0980*/  UIMAD.WIDE.U32 UR4, UR4, UR5, URZ ;  /* 0x00000005040472a5 */ /* 0x000fc8000f8e003f */
[----:B------:R-:W-:Y:S02]  /*0990*/  UIMAD.WIDE.U32 UR36, UR4, UR6, URZ ;  /* 0x00000006042472a5 */ /* 0x000fe4000f8e003f */
[----:B------:R-:W-:-:S04]  /*09a0*/  UIMAD UR42, UR5, UR6, URZ ;  /* 0x00000006052a72a4 */ /* 0x000fc8000f8e023f */
[----:B------:R-:W-:Y:S01]  /*09b0*/  UIADD3 UR42, UR37, UR42, URZ ;  /* 0x0000002a252a7290 */ /* 0x000fe2000fffe03f */
[----:B-1----:R-:W-:-:S04]  /*09c0*/  @P1 IMAD.WIDE.U32 R16, R17, UR8, R4 ;  /* 0x0000000811101c25 */ /* 0x002fc8000f8e0004 */
[----:B------:R-:W-:Y:S02]  /*09d0*/  @P1 IMAD.IADD R17, R17, 0x1, R15 ;  /* 0x0000000111111824 */ /* 0x000fe400078e020f */
[----:B--2---:R-:W-:-:S04]  /*09e0*/  @!P1 IMAD.WIDE.U32 R10, R4, R13, R10 ;  /* 0x0000000d040a9225 */ /* 0x004fc800078e000a */
[----:B------:R-:W-:Y:S02]  /*09f0*/  @!P1 IMAD.MOV.U32 R16, RZ, RZ, R10 ;  /* 0x000000ffff109224 */ /* 0x000fe400078e000a */
[----:B------:R-:W-:Y:S01]  /*0a00*/  @!P1 IMAD.MOV.U32 R17, RZ, RZ, R11 ;  /* 0x000000ffff119224 */ /* 0x000fe200078e000b */
[----:B------:R-:W-:Y:S06]  /*0a10*/  @!P3 BRA `(.L_x_6) ;  /* 0x00000000000cb947 */ /* 0x000fec0003800000 */
[----:B------:R-:W-:Y:S01]  /*0a20*/  UCGABAR_WAIT ;  /* 0x0000000000007dc7 */ /* 0x000fe20008000000 */
[----:B------:R-:W-:Y:S01]  /*0a30*/  CCTL.IVALL ;  /* 0x00000000ff00798f */ /* 0x000fe20002000000 */
[----:B------:R-:W-:Y:S05]  /*0a40*/  BRA `(.L_x_7) ;  /* 0x0000000000047947 */ /* 0x000fea0003800000 */
.L_x_6:
[----:B------:R-:W-:Y:S06]  /*0a50*/  BAR.SYNC.DEFER_BLOCKING 0x0 ;  /* 0x0000000000007b1d */ /* 0x000fec0000010000 */
.L_x_7:
[----:B------:R-:W-:Y:S05]  /*0a60*/  @!P2 BRA `(.L_x_8) ;  /* 0x0000006400e8a947 */ /* 0x000fea0003800000 */
[----:B------:R-:W-:-:S13]  /*0a70*/  ISETP.GT.U32.AND P0, PT, R8, 0x1, PT ;  /* 0x000000010800780c */ /* 0x000fda0003f04070 */
[----:B------:R-:W-:Y:S05]  /*0a80*/  @P0 EXIT ;  /* 0x000000000000094d */ /* 0x000fea0003800000 */
[----:B------:R-:W-:Y:S01]  /*0a90*/  ULDC.64 UR4, c[0x0][0x650] ;  /* 0x0001940000047ab9 */ /* 0x000fe20000000a00 */
[----:B------:R-:W-:Y:S01]  /*0aa0*/  PRMT R3, RZ, 0x7610, R3 ;  /* 0x00007610ff037816 */ /* 0x000fe20000000003 */
[----:B------:R-:W-:Y:S01]  /*0ab0*/  IMAD.MOV.U32 R109, RZ, RZ, -0x1 ;  /* 0xffffffffff6d7424 */ /* 0x000fe200078e00ff */
[----:B------:R-:W-:Y:S01]  /*0ac0*/  ISETP.GE.U32.AND P0, PT, R16, UR4, PT ;  /* 0x0000000410007c0c */ /* 0x000fe2000bf06070 */
[----:B------:R-:W-:Y:S02]  /*0ad0*/  IMAD.MOV.U32 R101, RZ, RZ, -0x1 ;  /* 0xffffffffff657424 */ /* 0x000fe400078e00ff */
[----:B------:R-:W-:Y:S01]  /*0ae0*/  IMAD.MOV.U32 R23, RZ, RZ, -0x1 ;  /* 0xffffffffff177424 */ /* 0x000fe200078e00ff */
[----:B------:R-:W-:-:S13]  /*0af0*/  ISETP.GE.U32.AND.EX P0, PT, R17, UR5, PT, P0 ;  /* 0x0000000511007c0c */ /* 0x000fda000bf06100 */
[----:B------:R-:W-:Y:S05]  /*0b00*/  @P0 BRA `(.L_x_9) ;  /* 0x00000004002c0947 */ /* 0x000fea0003800000 */
[----:B------:R-:W0:Y:S01]  /*0b10*/  LDC.64 R22, c[0x0][0x628] ;  /* 0x00018a00ff167b82 */ /* 0x000e220000000a00 */
[----:B------:R-:W-:Y:S02]  /*0b20*/  IMAD.MOV.U32 R10, RZ, RZ, R16 ;  /* 0x000000ffff0a7224 */ /* 0x000fe400078e0010 */
[----:B------:R-:W-:-:S05]  /*0b30*/  IMAD.MOV.U32 R11, RZ, RZ, R17 ;  /* 0x000000ffff0b7224 */ /* 0x000fca00078e0011 */
[----:B------:R-:W1:Y:S08]  /*0b40*/  LDC R8, c[0x0][0x630] ;  /* 0x00018c00ff087b82 */ /* 0x000e700000000800 */
[----:B------:R-:W2:Y:S01]  /*0b50*/  LDC.64 R24, c[0x0][0x620] ;  /* 0x00018800ff187b82 */ /* 0x000ea20000000a00 */
[----:B0-----:R-:W-:-:S04]  /*0b60*/  ISETP.NE.U32.AND P0, PT, R22, RZ, PT ;  /* 0x000000ff1600720c */ /* 0x001fc80003f05070 */
[----:B------:R-:W-:-:S13]  /*0b70*/  ISETP.NE.AND.EX P0, PT, R23, RZ, PT, P0 ;  /* 0x000000ff1700720c */ /* 0x000fda0003f05300 */
[----:B-12---:R-:W-:Y:S05]  /*0b80*/  @!P0 BRA `(.L_x_10) ;  /* 0x0000000000288947 */ /* 0x006fea0003800000 */
[----:B------:R-:W0:Y:S02]  /*0b90*/  LDC R3, c[0x0][0x634] ;  /* 0x00018d00ff037b82 */ /* 0x000e240000000800 */
[----:B0-----:R-:W-:-:S05]  /*0ba0*/  IADD3 R3, P0, R16, R3, RZ ;  /* 0x0000000310037210 */ /* 0x001fca0007f1e0ff */
[----:B------:R-:W-:-:S04]  /*0bb0*/  IMAD.X R21, RZ, RZ, R17, P0 ;  /* 0x000000ffff157224 */ /* 0x000fc800000e0611 */
[----:B------:R-:W-:-:S04]  /*0bc0*/  IMAD.WIDE.U32 R10, R21, R22, RZ ;  /* 0x00000016150a7225 */ /* 0x000fc800078e00ff */
[----:B------:R-:W-:-:S04]  /*0bd0*/  IMAD.WIDE.U32 R12, P0, R3, R23, R10 ;  /* 0x00000017030c7225 */ /* 0x000fc8000780000a */
[----:B------:R-:W-:-:S04]  /*0be0*/  IMAD.WIDE.U32 R10, R3, R22, RZ ;  /* 0x00000016030a7225 */ /* 0x000fc800078e00ff */
[----:B------:R-:W-:Y:S01]  /*0bf0*/  IMAD.X R15, RZ, RZ, RZ, P0 ;  /* 0x000000ffff0f7224 */ /* 0x000fe200000e06ff */
[----:B------:R-:W-:Y:S01]  /*0c00*/  IADD3 RZ, P0, R11, R12, RZ ;  /* 0x0000000c0bff7210 */ /* 0x000fe20007f1e0ff */
[----:B------:R-:W-:-:S04]  /*0c10*/  IMAD.MOV.U32 R14, RZ, RZ, R13 ;  /* 0x000000ffff0e7224 */ /* 0x000fc800078e000d */
[----:B------:R-:W-:-:S08]  /*0c20*/  IMAD.WIDE.U32.X R10, R21, R23, R14, P0 ;  /* 0x00000017150a7225 */ /* 0x000fd000000e040e */
.L_x_10:
[----:B------:R-:W0:Y:S01]  /*0c30*/  LDC.64 R28, c[0x0][0x640] ;  /* 0x00019000ff1c7b82 */ /* 0x000e220000000a00 */
[-CC-:B------:R-:W-:Y:S01]  /*0c40*/  SHF.R.U64 R27, R10, R8.reuse, R11.reuse ;  /* 0x000000080a1b7219 */ /* 0x180fe2000000120b */
[----:B------:R-:W-:Y:S01]  /*0c50*/  IMAD.MOV.U32 R23, RZ, RZ, 0x1 ;  /* 0x00000001ff177424 */ /* 0x000fe200078e00ff */
[----:B------:R-:W-:Y:S02]  /*0c60*/  SHF.R.U32.HI R3, RZ, R8, R11 ;  /* 0x00000008ff037219 */ /* 0x000fe4000001160b */
[----:B------:R-:W-:-:S03]  /*0c70*/  IADD3 R5, P0, RZ, -R27, RZ ;  /* 0x8000001bff057210 */ /* 0x000fc60007f1e0ff */
[----:B------:R-:W1:Y:S02]  /*0c80*/  LDC R12, c[0x0][0x618] ;  /* 0x00018600ff0c7b82 */ /* 0x000e640000000800 */
[----:B------:R-:W-:Y:S02]  /*0c90*/  IMAD.X R3, RZ, RZ, ~R3, P0 ;  /* 0x000000ffff037224 */ /* 0x000fe400000e0e03 */
[----:B------:R-:W-:-:S04]  /*0ca0*/  IMAD.WIDE.U32 R10, R5, R24, R16 ;  /* 0x00000018050a7225 */ /* 0x000fc800078e0010 */
[----:B------:R-:W2:Y:S01]  /*0cb0*/  LDC R22, c[0x0][0x608] ;  /* 0x00018200ff167b82 */ /* 0x000ea20000000800 */
[----:B------:R-:W-:Y:S02]  /*0cc0*/  IMAD R8, R3, R24, RZ ;  /* 0x0000001803087224 */ /* 0x000fe400078e02ff */
[----:B------:R-:W-:Y:S02]  /*0cd0*/  IMAD.MOV.U32 R3, RZ, RZ, -0x1 ;  /* 0xffffffffff037424 */ /* 0x000fe400078e00ff */
[----:B------:R-:W-:-:S03]  /*0ce0*/  IMAD R5, R5, R25, R8 ;  /* 0x0000001905057224 */ /* 0x000fc600078e0208 */
[----:B------:R-:W3:Y:S01]  /*0cf0*/  LDC R26, c[0x0][0x658] ;  /* 0x00019600ff1a7b82 */ /* 0x000ee20000000800 */
[----:B------:R-:W-:Y:S01]  /*0d00*/  IMAD.IADD R5, R11, 0x1, R5 ;  /* 0x000000010b057824 */ /* 0x000fe200078e0205 */
[----:B0-----:R-:W-:-:S04]  /*0d10*/  ISETP.NE.U32.AND P0, PT, R28, RZ, PT ;  /* 0x000000ff1c00720c */ /* 0x001fc80003f05070 */
[----:B------:R-:W-:Y:S02]  /*0d20*/  ISETP.NE.AND.EX P0, PT, R29, RZ, PT, P0 ;  /* 0x000000ff1d00720c */ /* 0x000fe40003f05300 */
[----:B------:R-:W0:Y:S01]  /*0d30*/  LDC R24, c[0x0][0x600] ;  /* 0x00018000ff187b82 */ /* 0x000e220000000800 */
[-CC-:B-1----:R-:W-:Y:S02]  /*0d40*/  SHF.R.U64 R14, R10, R12.reuse, R5.reuse ;  /* 0x0000000c0a0e7219 */ /* 0x182fe40000001205 */
[----:B------:R-:W-:-:S05]  /*0d50*/  SHF.R.U32.HI R5, RZ, R12, R5 ;  /* 0x0000000cff057219 */ /* 0x000fca0000011605 */
[----:B------:R-:W1:Y:S01]  /*0d60*/  LDC R15, c[0x0][0x648] ;  /* 0x00019200ff0f7b82 */ /* 0x000e620000000800 */
[-CC-:B--2---:R-:W-:Y:S02]  /*0d70*/  SHF.R.U64 R31, R14, R22.reuse, R5.reuse ;  /* 0x000000160e1f7219 */ /* 0x184fe40000001205 */
[----:B------:R-:W-:Y:S01]  /*0d80*/  SHF.R.U32.HI R5, RZ, R22, R5 ;  /* 0x00000016ff057219 */ /* 0x000fe20000011605 */
[----:B------:R-:W-:-:S04]  /*0d90*/  IMAD R22, R9, R20, R4 ;  /* 0x0000001409167224 */ /* 0x000fc800078e0204 */
[----:B------:R-:W2:Y:S01]  /*0da0*/  LDC R21, c[0x0][0x638] ;  /* 0x00018e00ff157b82 */ /* 0x000ea20000000800 */
[-CC-:B---3--:R-:W-:Y:S02]  /*0db0*/  SHF.R.U64 R20, R31, R26.reuse, R5.reuse ;  /* 0x0000001a1f147219 */ /* 0x188fe40000001205 */
[-C--:B------:R-:W-:Y:S02]  /*0dc0*/  SHF.L.U32 R3, R3, R26.reuse, RZ ;  /* 0x0000001a03037219 */ /* 0x080fe400000006ff */
[----:B------:R-:W-:Y:S01]  /*0dd0*/  SHF.R.U32.HI R5, RZ, R26, R5 ;  /* 0x0000001aff057219 */ /* 0x000fe20000011605 */
[----:B------:R-:W-:Y:S01]  /*0de0*/  IMAD.MOV.U32 R4, RZ, RZ, R20 ;  /* 0x000000ffff047224 */ /* 0x000fe200078e0014 */
[----:B------:R-:W-:Y:S01]  /*0df0*/  LOP3.LUT R12, RZ, R3, RZ, 0x33, !PT ;  /* 0x00000003ff0c7212 */ /* 0x000fe200078e33ff */
[----:B------:R-:W3:Y:S01]  /*0e00*/  LDC R25, c[0x0][0x610] ;  /* 0x00018400ff197b82 */ /* 0x000ee20000000800 */
[----:B------:R-:W-:Y:S05]  /*0e10*/  @!P0 BRA `(.L_x_11) ;  /* 0x0000000000288947 */ /* 0x000fea0003800000 */
[----:B------:R-:W4:Y:S02]  /*0e20*/  LDC R3, c[0x0][0x64c] ;  /* 0x00019300ff037b82 */ /* 0x000f240000000800 */
[----:B----4-:R-:W-:-:S05]  /*0e30*/  IADD3 R3, P0, R20, R3, RZ ;  /* 0x0000000314037210 */ /* 0x010fca0007f1e0ff */
        /* <DEDUP_REMOVED lines=8> */
.L_x_11:
[----:B-1----:R-:W-:Y:S01]  /*0ec0*/  SHF.R.U64 R4, R4, R15, R5 ;  /* 0x0000000f04047219 */ /* 0x002fe20000001205 */
[----:B0-----:R-:W-:Y:S01]  /*0ed0*/  VIADD R5, R24, 0xffffffff ;  /* 0xffffffff18057836 */ /* 0x001fe20000000000 */
[----:B------:R-:W-:Y:S01]  /*0ee0*/  SHF.L.U32 R3, R23, R26, RZ ;  /* 0x0000001a17037219 */ /* 0x000fe200000006ff */
[----:B------:R-:W-:Y:S01]  /*0ef0*/  IMAD.MOV.U32 R23, RZ, RZ, R27 ;  /* 0x000000ffff177224 */ /* 0x000fe200078e001b */
[----:B------:R-:W-:Y:S01]  /*0f00*/  LOP3.LUT R12, R31, R12, RZ, 0xc0, !PT ;  /* 0x0000000c1f0c7212 */ /* 0x000fe200078ec0ff */
[----:B------:R-:W-:Y:S01]  /*0f10*/  IMAD.MOV R8, RZ, RZ, -R4 ;  /* 0x000000ffff087224 */ /* 0x000fe200078e0a04 */
[----:B------:R-:W-:-:S03]  /*0f20*/  SEL R7, R7, R22, !P1 ;  /* 0x0000001607077207 */ /* 0x000fc60004800000 */
[----:B------:R-:W-:Y:S01]  /*0f30*/  IMAD R12, R3, R4, R12 ;  /* 0x00000004030c7224 */ /* 0x000fe200078e020c */
[----:B------:R-:W-:Y:S01]  /*0f40*/  LOP3.LUT R4, R14, R5, RZ, 0xc0, !PT ;  /* 0x000000050e047212 */ /* 0x000fe200078ec0ff */
[----:B--2---:R-:W-:Y:S02]  /*0f50*/  IMAD R3, R8, R21, R20 ;  /* 0x0000001508037224 */ /* 0x004fe400078e0214 */
[----:B---3--:R-:W-:Y:S02]  /*0f60*/  IMAD R7, R12, R25, R7 ;  /* 0x000000190c077224 */ /* 0x008fe400078e0207 */
[----:B------:R-:W-:Y:S02]  /*0f70*/  IMAD.MOV.U32 R5, RZ, RZ, 0x1 ;  /* 0x00000001ff057424 */ /* 0x000fe400078e00ff */
[----:B------:R-:W-:-:S03]  /*0f80*/  IMAD R4, R3, R24, R4 ;  /* 0x0000001803047224 */ /* 0x000fc600078e0204 */
[----:B------:R-:W-:Y:S02]  /*0f90*/  PRMT R3, R5, 0x7610, R3 ;  /* 0x0000761005037816 */ /* 0x000fe40000000003 */
[----:B------:R-:W-:Y:S02]  /*0fa0*/  SEL R101, R4, R7, !P1 ;  /* 0x0000000704657207 */ /* 0x000fe40004800000 */
[----:B------:R-:W-:-:S07]  /*0fb0*/  SEL R109, R7, R4, !P1 ;  /* 0x00000004076d7207 */ /* 0x000fce0004800000 */
.L_x_9:
[----:B------:R-:W-:-:S08]  /*0fc0*/  NOP ;  /* 0x0000000000007918 */ /* 0x000fd00000000000 */
[----:B------:R-:W0:Y:S02]  /*0fd0*/  USETMAXREG.TRY_ALLOC.CTAPOOL UP0, 0xe8 ;  /* 0x000000e8000079c8 */ /* 0x000e240008000600 */
[----:B0-----:R-:W-:-:S13]  /*0fe0*/  PLOP3.LUT P0, PT, PT, PT, UP0, 0x80, 0x0 ;  /* 0x000000000000781c */ /* 0x001fda0003f0f008 */
[----:B------:R-:W-:Y:S05]  /*0ff0*/  @!P0 BRA `(.L_x_9) ;  /* 0xfffffffc00f08947 */ /* 0x000fea000383ffff */
[----:B------:R-:W-:Y:S01]  /*1000*/  ULDC.64 UR4, c[0x0][0x598] ;  /* 0x0001660000047ab9 */ /* 0x000fe20000000a00 */
[----:B------:R-:W-:Y:S01]  /*1010*/  ULDC.64 UR38, c[0x0][0x208] ;  /* 0x0000820000267ab9 */ /* 0x000fe20000000a00 */
[----:B------:R-:W-:-:S04]  /*1020*/  ISETP.NE.U32.AND P0, PT, RZ, UR4, PT ;  /* 0x00000004ff007c0c */ /* 0x000fc8000bf05070 */
[----:B------:R-:W-:-:S13]  /*1030*/  ISETP.NE.AND.EX P0, PT, RZ, UR5, PT, P0 ;  /* 0x00000005ff007c0c */ /* 0x000fda000bf05300 */
[----:B------:R-:W-:Y:S05]  /*1040*/  @!P0 BRA `(.L_x_12) ;  /* 0x00000000001c8947 */ /* 0x000fea0003800000 */
[----:B------:R-:W0:Y:S02]  /*1050*/  LDC.64 R4, c[0x0][0x598] ;  /* 0x00016600ff047b82 */ /* 0x000e240000000a00 */
[----:B0-----:R-:W2:Y:S02]  /*1060*/  LDG.E.64 R4, desc[UR38][R4.64] ;  /* 0x0000002604047981 */ /* 0x001ea4000c1e1b00 */
[----:B--2---:R-:W-:-:S04]  /*1070*/  ISETP.NE.U32.AND P0, PT, R4, RZ, PT ;  /* 0x000000ff0400720c */ /* 0x004fc80003f05070 */
[----:B------:R-:W-:-:S13]  /*1080*/  ISETP.NE.AND.EX P0, PT, R5, RZ, PT, P0 ;  /* 0x000000ff0500720c */ /* 0x000fda0003f05300 */
[----:B------:R-:W-:Y:S05]  /*1090*/  @!P0 BRA `(.L_x_12) ;  /* 0x0000000000088947 */ /* 0x000fea0003800000 */
[----:B------:R0:W5:Y:S01]  /*10a0*/  LD.E R22, desc[UR38][R4.64] ;  /* 0x0000002604167980 */ /* 0x000162000c101900 */
[----:B------:R-:W-:Y:S05]  /*10b0*/  BRA `(.L_x_13) ;  /* 0x0000000000247947 */ /* 0x000fea0003800000 */
.L_x_12:
[----:B------:R-:W-:Y:S02]  /*10c0*/  ULDC.64 UR4, c[0x0][0x588] ;  /* 0x0001620000047ab9 */ /* 0x000fe40000000a00 */
[----:B------:R-:W-:-:S04]  /*10d0*/  ISETP.NE.U32.AND P0, PT, RZ, UR4, PT ;  /* 0x00000004ff007c0c */ /* 0x000fc8000bf05070 */
[----:B------:R-:W-:-:S13]  /*10e0*/  ISETP.NE.AND.EX P0, PT, RZ, UR5, PT, P0 ;  /* 0x00000005ff007c0c */ /* 0x000fda000bf05300 */
[----:B------:R-:W-:Y:S05]  /*10f0*/  @!P0 BRA `(.L_x_14) ;  /* 0x00000000000c8947 */ /* 0x000fea0003800000 */
[----:B------:R-:W0:Y:S02]  /*1100*/  LDC.64 R4, c[0x0][0x588] ;  /* 0x00016200ff047b82 */ /* 0x000e240000000a00 */
[----:B0-----:R1:W5:Y:S01]  /*1110*/  LDG.E R22, desc[UR38][R4.64] ;  /* 0x0000002604167981 */ /* 0x001362000c1e1900 */
[----:B------:R-:W-:Y:S05]  /*1120*/  BRA `(.L_x_13) ;  /* 0x0000000000087947 */ /* 0x000fea0003800000 */
.L_x_14:
[----:B------:R-:W-:Y:S02]  /*1130*/  ULDC UR4, c[0x0][0x580] ;  /* 0x0001600000047ab9 */ /* 0x000fe40000000800 */
[----:B------:R-:W-:-:S07]  /*1140*/  IMAD.U32 R22, RZ, RZ, UR4 ;  /* 0x00000004ff167e24 */ /* 0x000fce000f8e00ff */
.L_x_13:
[----:B------:R-:W-:Y:S02]  /*1150*/  ULDC.64 UR4, c[0x0][0x5a0] ;  /* 0x0001680000047ab9 */ /* 0x000fe40000000a00 */
[----:B------:R-:W-:-:S04]  /*1160*/  ISETP.NE.U32.AND P0, PT, RZ, UR4, PT ;  /* 0x00000004ff007c0c */ /* 0x000fc8000bf05070 */
[----:B------:R-:W-:-:S13]  /*1170*/  ISETP.NE.AND.EX P0, PT, RZ, UR5, PT, P0 ;  /* 0x00000005ff007c0c */ /* 0x000fda000bf05300 */
[----:B------:R-:W-:Y:S05]  /*1180*/  @!P0 BRA `(.L_x_15) ;  /* 0x00000000001c8947 */ /* 0x000fea0003800000 */
[----:B01----:R-:W0:Y:S02]  /*1190*/  LDC.64 R4, c[0x0][0x5a0] ;  /* 0x00016800ff047b82 */ /* 0x003e240000000a00 */
[----:B0-----:R-:W2:Y:S02]  /*11a0*/  LDG.E.64 R4, desc[UR38][R4.64] ;  /* 0x0000002604047981 */ /* 0x001ea4000c1e1b00 */
[----:B--2---:R-:W-:-:S04]  /*11b0*/  ISETP.NE.U32.AND P0, PT, R4, RZ, PT ;  /* 0x000000ff0400720c */ /* 0x004fc80003f05070 */
[----:B------:R-:W-:-:S13]  /*11c0*/  ISETP.NE.AND.EX P0, PT, R5, RZ, PT, P0 ;  /* 0x000000ff0500720c */ /* 0x000fda0003f05300 */
[----:B------:R-:W-:Y:S05]  /*11d0*/  @!P0 BRA `(.L_x_15) ;  /* 0x0000000000088947 */ /* 0x000fea0003800000 */
[----:B------:R0:W5:Y:S01]  /*11e0*/  LD.E R90, desc[UR38][R4.64] ;  /* 0x00000026045a7980 */ /* 0x000162000c101900 */
[----:B------:R-:W-:Y:S05]  /*11f0*/  BRA `(.L_x_16) ;  /* 0x0000000000247947 */ /* 0x000fea0003800000 */
.L_x_15:
[----:B------:R-:W-:Y:S02]  /*1200*/  ULDC.64 UR4, c[0x0][0x590] ;  /* 0x0001640000047ab9 */ /* 0x000fe40000000a00 */
[----:B------:R-:W-:-:S04]  /*1210*/  ISETP.NE.U32.AND P0, PT, RZ, UR4, PT ;  /* 0x00000004ff007c0c */ /* 0x000fc8000bf05070 */
[----:B------:R-:W-:-:S13]  /*1220*/  ISETP.NE.AND.EX P0, PT, RZ, UR5, PT, P0 ;  /* 0x00000005ff007c0c */ /* 0x000fda000bf05300 */
[----:B------:R-:W-:Y:S05]  /*1230*/  @!P0 BRA `(.L_x_17) ;  /* 0x00000000000c8947 */ /* 0x000fea0003800000 */
[----:B------:R-:W2:Y:S02]  /*1240*/  LDC.64 R90, c[0x0][0x590] ;  /* 0x00016400ff5a7b82 */ /* 0x000ea40000000a00 */
[----:B--2---:R2:W5:Y:S01]  /*1250*/  LDG.E R90, desc[UR38][R90.64] ;  /* 0x000000265a5a7981 */ /* 0x004562000c1e1900 */
[----:B------:R-:W-:Y:S05]  /*1260*/  BRA `(.L_x_16) ;  /* 0x0000000000087947 */ /* 0x000fea0003800000 */
.L_x_17:
[----:B------:R-:W-:Y:S02]  /*1270*/  ULDC UR4, c[0x0][0x584] ;  /* 0x0001610000047ab9 */ /* 0x000fe40000000800 */
[----:B------:R-:W-:-:S07]  /*1280*/  IMAD.U32 R90, RZ, RZ, UR4 ;  /* 0x00000004ff5a7e24 */ /* 0x000fce000f8e00ff */
.L_x_16:
[----:B------:R-:W-:-:S13]  /*1290*/  LOP3.LUT P0, RZ, R3, 0xff, RZ, 0xc0, !PT ;  /* 0x000000ff03ff7812 */ /* 0x000fda000780c0ff */
[----:B------:R-:W-:Y:S05]  /*12a0*/  @!P0 EXIT ;  /* 0x000000000000894d */ /* 0x000fea0003800000 */
[----:B------:R-:W3:Y:S01]  /*12b0*/  LDC R95, c[0x0][0x658] ;  /* 0x00019600ff5f7b82 */ /* 0x000ee20000000800 */
[----:B------:R-:W-:Y:S01]  /*12c0*/  LOP3.LUT R6, R6, 0x1, RZ, 0xc0, !PT ;  /* 0x0000000106067812 */ /* 0x000fe200078ec0ff */
[----:B------:R-:W-:Y:S01]  /*12d0*/  ULDC.64 UR6, c[0x0][0x288] ;  /* 0x0000a20000067ab9 */ /* 0x000fe20000000a00 */
[----:B------:R-:W-:Y:S01]  /*12e0*/  SHF.R.U32.HI R3, RZ, 0x2, R97 ;  /* 0x00000002ff037819 */ /* 0x000fe20000011661 */
[----:B------:R-:W-:Y:S01]  /*12f0*/  UIADD3 UR4, UR7, 0x1f, URZ ;  /* 0x0000001f07047890 */ /* 0x000fe2000fffe03f */
[----:B------:R-:W-:Y:S01]  /*1300*/  SHF.R.U32.HI R0, RZ, 0x1, R0 ;  /* 0x00000001ff007819 */ /* 0x000fe20000011600 */
[----:B------:R-:W-:Y:S01]  /*1310*/  IMAD.SHL.U32 R88, R6, 0x40, RZ ;  /* 0x0000004006587824 */ /* 0x000fe200078e00ff */
[----:B------:R-:W-:Y:S01]  /*1320*/  LOP3.LUT R3, R3, 0x7, RZ, 0xc0, !PT ;  /* 0x0000000703037812 */ /* 0x000fe200078ec0ff */
[----:B01----:R-:W0:Y:S01]  /*1330*/  LDC.64 R4, c[0x0][0x5c8] ;  /* 0x00017200ff047b82 */ /* 0x003e220000000a00 */
[----:B------:R-:W-:Y:S01]  /*1340*/  USHF.R.S32.HI UR5, URZ, 0x1f, UR4 ;  /* 0x0000001f3f057899 */ /* 0x000fe20008011404 */
[----:B------:R-:W-:Y:S01]  /*1350*/  LOP3.LUT R0, R0, 0x30, RZ, 0xc0, !PT ;  /* 0x0000003000007812 */ /* 0x000fe200078ec0ff */
[----:B------:R-:W-:Y:S01]  /*1360*/  IMAD.MOV.U32 R8, RZ, RZ, 0x1 ;  /* 0x00000001ff087424 */ /* 0x000fe200078e00ff */
[--C-:B------:R-:W-:Y:S01]  /*1370*/  LOP3.LUT R88, R88, 0x40, R3.reuse, 0xe2, !PT ;  /* 0x0000004058587812 */ /* 0x100fe200078ee203 */
[----:B------:R-:W-:Y:S01]  /*1380*/  ULEA.HI UR5, UR5, UR4, URZ, 0x5 ;  /* 0x0000000405057291 */ /* 0x000fe2000f8f283f */
[-C--:B------:R-:W-:Y:S01]  /*1390*/  IADD3 R3, RZ, -R0.reuse, -R3 ;  /* 0x80000000ff037210 */ /* 0x080fe20007ffe803 */
[----:B------:R-:W-:Y:S01]  /*13a0*/  IMAD.U32 R7, RZ, RZ, UR6 ;  /* 0x00000006ff077e24 */ /* 0x000fe2000f8e00ff */
[----:B------:R-:W-:Y:S01]  /*13b0*/  LOP3.LUT R88, R88, R0, RZ, 0xfc, !PT ;  /* 0x0000000058587212 */ /* 0x000fe200078efcff */
[----:B------:R-:W-:Y:S01]  /*13c0*/  IMAD.MOV.U32 R0, RZ, RZ, -0x1 ;  /* 0xffffffffff007424 */ /* 0x000fe200078e00ff */
[----:B------:R-:W-:Y:S01]  /*13d0*/  USHF.R.S32.HI UR43, URZ, 0x5, UR5 ;  /* 0x000000053f2b7899 */ /* 0x000fe20008011405 */
[C---:B------:R-:W-:Y:S01]  /*13e0*/  LOP3.LUT R96, R97.reuse, 0x3, RZ, 0xc0, !PT ;  /* 0x0000000361607812 */ /* 0x040fe200078ec0ff */
[----:B------:R-:W-:Y:S01]  /*13f0*/  IMAD R3, R6, -0x40, R3 ;  /* 0xffffffc006037824 */ /* 0x000fe200078e0203 */
[C---:B------:R-:W-:Y:S01]  /*1400*/  LOP3.LUT R98, R97.reuse, 0x80, RZ, 0xc0, !PT ;  /* 0x0000008061627812 */ /* 0x040fe200078ec0ff */
[----:B------:R-:W-:Y:S01]  /*1410*/  UISETP.LT.AND UP0, UPT, UR43, 0x1, UPT ;  /* 0x000000012b00788c */ /* 0x000fe2000bf01270 */
[----:B------:R-:W-:Y:S01]  /*1420*/  IMAD.SHL.U32 R97, R97, 0x2, RZ ;  /* 0x0000000261617824 */ /* 0x000fe200078e00ff */
[-C--:B---3--:R-:W-:Y:S01]  /*1430*/  SHF.L.U32 R0, R0, R95.reuse, RZ ;  /* 0x0000005f00007219 */ /* 0x088fe200000006ff */
[----:B------:R-:W-:Y:S01]  /*1440*/  ULDC UR4, c[0x0][0x284] ;  /* 0x0000a10000047ab9 */ /* 0x000fe20000000800 */
[----:B------:R-:W-:Y:S01]  /*1450*/  USEL UR44, UR43, 0x1, UP0 ;  /* 0x000000012b2c7887 */ /* 0x000fe20008000000 */
[----:B------:R-:W-:Y:S01]  /*1460*/  IMAD R96, R96, -0x2, R7 ;  /* 0xfffffffe60607824 */ /* 0x000fe200078e0207 */
[----:B------:R-:W-:Y:S01]  /*1470*/  SHF.L.U32 R95, R8, R95, RZ ;  /* 0x0000005f085f7219 */ /* 0x000fe200000006ff */
[----:B------:R-:W-:Y:S01]  /*1480*/  VIADD R100, R3, UR4 ;  /* 0x0000000403647c36 */ /* 0x000fe20008000000 */
[----:B------:R-:W-:Y:S01]  /*1490*/  LOP3.LUT R115, R18, 0x1, RZ, 0xfc, !PT ;  /* 0x0000000112737812 */ /* 0x000fe200078efcff */
[----:B------:R-:W-:Y:S01]  /*14a0*/  IMAD.MOV.U32 R89, RZ, RZ, RZ ;  /* 0x000000ffff597224 */ /* 0x000fe200078e00ff */
[C-C-:B0-----:R-:W-:Y:S01]  /*14b0*/  SHF.L.U64.HI R93, R4.reuse, 0x7, R5.reuse ;  /* 0x00000007045d7819 */ /* 0x141fe20000010205 */
[C---:B------:R-:W-:Y:S01]  /*14c0*/  IMAD.SHL.U32 R92, R4.reuse, 0x80, RZ ;  /* 0x00000080045c7824 */ /* 0x040fe200078e00ff */
[C---:B------:R-:W-:Y:S01]  /*14d0*/  SHF.L.U64.HI R94, R4.reuse, 0x3, R5 ;  /* 0x00000003045e7819 */ /* 0x040fe20000010205 */
[----:B--2---:R-:W-:Y:S01]  /*14e0*/  IMAD.SHL.U32 R91, R4, 0x8, RZ ;  /* 0x00000008045b7824 */ /* 0x004fe200078e00ff */
[----:B------:R-:W-:Y:S01]  /*14f0*/  SHF.R.U32.HI R98, RZ, 0x7, R98 ;  /* 0x00000007ff627819 */ /* 0x000fe20000011662 */
[----:B------:R-:W-:Y:S01]  /*1500*/  UIADD3 UR44, UR43, -UR44, URZ ;  /* 0x8000002c2b2c7290 */ /* 0x000fe2000fffe03f */
[----:B------:R-:W-:Y:S01]  /*1510*/  LOP3.LUT R99, RZ, R0, RZ, 0x33, !PT ;  /* 0x00000000ff637212 */ /* 0x000fe200078e33ff */
[----:B------:R-:W-:Y:S01]  /*1520*/  UMOV UR40, URZ ;  /* 0x0000003f00287c82 */ /* 0x000fe20008000000 */
[----:B------:R-:W-:-:S09]  /*1530*/  UMOV UR41, URZ ;  /* 0x0000003f00297c82 */ /* 0x000fd20008000000 */
.L_x_161:
[----:B0-----:R-:W0:Y:S01]  /*1540*/  SHFL.IDX PT, R0, R98, RZ, 0x1f ;  /* 0x00001fff62007589 */ /* 0x001e2200000e0000 */
[----:B-1----:R-:W1:Y:S01]  /*1550*/  S2UR UR7, SR_CgaCtaId ;  /* 0x00000000000779c3 */ /* 0x002e620000008800 */
[----:B------:R-:W-:Y:S01]  /*1560*/  UMOV UR6, 0x400 ;  /* 0x0000040000067882 */ /* 0x000fe20000000000 */
[----:B0-----:R-:W-:Y:S01]  /*1570*/  R2UR UR4, R0 ;  /* 0x00000000000472ca */ /* 0x001fe200000e0000 */
[----:B-1----:R-:W-:-:S12]  /*1580*/  ULEA UR6, UR7, UR6, 0x18 ;  /* 0x0000000607067291 */ /* 0x002fd8000f8ec03f */
[----:B------:R-:W-:-:S04]  /*1590*/  ULEA.HI UR5, UR4, UR4, URZ, 0x1 ;  /* 0x0000000404057291 */ /* 0x000fc8000f8f083f */
[----:B------:R-:W-:-:S04]  /*15a0*/  ULOP3.LUT UR5, UR5, 0xffffe, URZ, 0xc0, !UPT ;  /* 0x000ffffe05057892 */ /* 0x000fc8000f8ec03f */
[----:B------:R-:W-:-:S03]  /*15b0*/  UIADD3 UR5, UR4, -UR5, URZ ;  /* 0x8000000504057290 */ /* 0x000fc6000fffe03f */
[----:B------:R-:W-:Y:S01]  /*15c0*/  ULDC UR4, c[0x0][0x28c] ;  /* 0x0000a30000047ab9 */ /* 0x000fe20000000800 */
[----:B------:R-:W-:Y:S01]  /*15d0*/  ULEA UR5, UR5, UR6, 0xc ;  /* 0x0000000605057291 */ /* 0x000fe2000f8e603f */
[----:B------:R-:W-:-:S03]  /*15e0*/  ISETP.LT.AND P0, PT, RZ, UR4, PT ;  /* 0x00000004ff007c0c */ /* 0x000fc6000bf01270 */
[----:B------:R-:W-:-:S04]  /*15f0*/  UIADD3 UR5, UR5, 0x180, URZ ;  /* 0x0000018005057890 */ /* 0x000fc8000fffe03f */
[----:B------:R-:W-:-:S04]  /*1600*/  USHF.R.U32.HI UR5, URZ, 0x4, UR5 ;  /* 0x000000043f057899 */ /* 0x000fc80008011605 */
[----:B------:R-:W-:-:S04]  /*1610*/  ULOP3.LUT UR5, UR5, 0x3fff, URZ, 0xc0, !UPT ;  /* 0x00003fff05057892 */ /* 0x000fc8000f8ec03f */
[----:B------:R-:W-:Y:S01]  /*1620*/  ULOP3.LUT UR45, UR5, 0x10000, URZ, 0xfc, !UPT ;  /* 0x00010000052d7892 */ /* 0x000fe2000f8efc3f */
[----:B--2345:R-:W-:Y:S11]  /*1630*/  @P0 BRA `(.L_x_18) ;  /* 0x0000000000400947 */ /* 0x03cff60003800000 */
[----:B------:R-:W-:Y:S01]  /*1640*/  MOV R0, 0x0 ;  /* 0x0000000000007802 */ /* 0x000fe20000000f00 */
[----:B------:R-:W-:Y:S01]  /*1650*/  ULDC.64 UR4, c[0x4][0x68] ;  /* 0x01001a0000047ab9 */ /* 0x000fe20000000a00 */
[----:B------:R-:W-:Y:S01]  /*1660*/  ULDC.64 UR6, c[0x4][0x8] ;  /* 0x0100020000067ab9 */ /* 0x000fe20000000a00 */
[----:B------:R-:W-:Y:S01]  /*1670*/  IMAD.U32 R4, RZ, RZ, UR4 ;  /* 0x00000004ff047e24 */ /* 0x000fe2000f8e00ff */
[----:B------:R0:W1:Y:S01]  /*1680*/  LDC.64 R14, c[0x4][R0] ;  /* 0x01000000000e7b82 */ /* 0x0000620000000a00 */
[----:B------:R-:W-:Y:S01]  /*1690*/  IMAD.U32 R5, RZ, RZ, UR5 ;  /* 0x00000005ff057e24 */ /* 0x000fe2000f8e00ff */
[----:B------:R-:W-:Y:S01]  /*16a0*/  ULDC.64 UR4, c[0x4][0x70] ;  /* 0x01001c0000047ab9 */ /* 0x000fe20000000a00 */
[----:B------:R-:W-:Y:S02]  /*16b0*/  IMAD.U32 R10, RZ, RZ, UR6 ;  /* 0x00000006ff0a7e24 */ /* 0x000fe4000f8e00ff */
[----:B------:R-:W-:Y:S02]  /*16c0*/  IMAD.U32 R6, RZ, RZ, UR4 ;  /* 0x00000004ff067e24 */ /* 0x000fe4000f8e00ff */
[----:B------:R-:W-:-:S02]  /*16d0*/  IMAD.U32 R7, RZ, RZ, UR5 ;  /* 0x00000005ff077e24 */ /* 0x000fc4000f8e00ff */
[----:B------:R-:W-:Y:S02]  /*16e0*/  IMAD.U32 R11, RZ, RZ, UR7 ;  /* 0x00000007ff0b7e24 */ /* 0x000fe4000f8e00ff */
[----:B------:R-:W-:Y:S02]  /*16f0*/  IMAD.MOV.U32 R8, RZ, RZ, 0x1e1 ;  /* 0x000001e1ff087424 */ /* 0x000fe400078e00ff */
[----:B------:R-:W-:Y:S02]  /*1700*/  IMAD.MOV.U32 R12, RZ, RZ, 0x1 ;  /* 0x00000001ff0c7424 */ /* 0x000fe400078e00ff */
[----:B0-----:R-:W-:-:S07]  /*1710*/  IMAD.MOV.U32 R13, RZ, RZ, RZ ;  /* 0x000000ffff0d7224 */ /* 0x001fce00078e00ff */
[----:B------:R-:W-:-:S07]  /*1720*/  LEPC R20, `(.L_x_18) ;  /* 0x000000001014794e */ /* 0x000fce0000000000 */
[----:B-1---5:R-:W-:Y:S05]  /*1730*/  CALL.ABS.NOINC R14 ;  /* 0x000000000e007343 */ /* 0x022fea0003c00000 */
.L_x_18:
[----:B------:R-:W-:-:S13]  /*1740*/  ISETP.NE.AND P0, PT, R115, 0x3, PT ;  /* 0x000000037300780c */ /* 0x000fda0003f05270 */
[----:B------:R-:W-:Y:S05]  /*1750*/  @!P0 BRA `(.L_x_19) ;  /* 0x0000000000048947 */ /* 0x000fea0003800000 */
[----:B------:R-:W-:Y:S01]  /*1760*/  BPT.TRAP 0x1 ;  /* 0x000000040000795c */ /* 0x000fe20000300000 */
.L_x_19:
[----:B------:R-:W0:Y:S01]  /*1770*/  S2UR UR5, SR_CgaCtaId ;  /* 0x00000000000579c3 */ /* 0x000e220000008800 */
[----:B------:R-:W-:Y:S01]  /*1780*/  UMOV UR4, 0x400 ;  /* 0x0000040000047882 */ /* 0x000fe20000000000 */
[----:B------:R-:W-:Y:S02]  /*1790*/  IMAD.U32 R0, RZ, RZ, UR40 ;  /* 0x00000028ff007e24 */ /* 0x000fe4000f8e00ff */
[----:B------:R-:W-:-:S03]  /*17a0*/  IMAD.U32 R3, RZ, RZ, UR41 ;  /* 0x00000029ff037e24 */ /* 0x000fc6000f8e00ff */
[----:B------:R-:W-:Y:S01]  /*17b0*/  SHF.L.U32 R0, R0, 0x1f, RZ ;  /* 0x0000001f00007819 */ /* 0x000fe200000006ff */
[----:B0-----:R-:W-:-:S06]  /*17c0*/  ULEA UR4, UR5, UR4, 0x18 ;  /* 0x0000000405047291 */ /* 0x001fcc000f8ec03f */
[----:B------:R-:W-:-:S04]  /*17d0*/  IMAD.U32 R6, RZ, RZ, UR4 ;  /* 0x00000004ff067e24 */ /* 0x000fc8000f8e00ff */
[----:B------:R-:W-:-:S04]  /*17e0*/  IMAD R3, R3, 0x8, R6 ;  /* 0x0000000803037824 */ /* 0x000fc800078e0206 */
[----:B------:R0:W1:Y:S01]  /*17f0*/  SYNCS.PHASECHK.TRANS64.TRYWAIT P1, [R3+URZ], R0 ;  /* 0x00000000030075a7 */ /* 0x000062000802017f */
[----:B------:R-:W-:Y:S05]  /*1800*/  @!P0 BRA `(.L_x_20) ;  /* 0x0000000000048947 */ /* 0x000fea0003800000 */
[----:B------:R-:W-:Y:S01]  /*1810*/  BPT.TRAP 0x1 ;  /* 0x000000040000795c */ /* 0x000fe20000300000 */
.L_x_20:
[----:B------:R-:W-:-:S05]  /*1820*/  IMAD.U32 R4, RZ, RZ, UR44 ;  /* 0x0000002cff047e24 */ /* 0x000fca000f8e00ff */
[----:B------:R-:W-:Y:S01]  /*1830*/  ISETP.GE.AND P2, PT, R4, 0x1, PT ;  /* 0x000000010400780c */ /* 0x000fe20003f46270 */
[----:B-1----:R-:W-:-:S12]  /*1840*/  @P1 BRA `(.L_x_21) ;  /* 0x0000000000081947 */ /* 0x002fd80003800000 */
[----:B------:R-:W1:Y:S02]  /*1850*/  SYNCS.PHASECHK.TRANS64.TRYWAIT P1, [R3+URZ], R0 ;  /* 0x00000000030075a7 */ /* 0x000e64000802017f */
[----:B-1----:R-:W-:Y:S05]  /*1860*/  @!P1 BRA `(.L_x_22) ;  /* 0x0000007000b09947 */ /* 0x002fea0003800000 */
.L_x_21:
[----:B------:R-:W-:Y:S05]  /*1870*/  WARPSYNC.ALL ;  /* 0x0000000000007948 */ /* 0x000fea0003800000 */
[----:B------:R-:W-:Y:S01]  /*1880*/  R2UR UR4, R6 ;  /* 0x00000000060472ca */ /* 0x000fe200000e0000 */
[----:B------:R-:W-:Y:S01]  /*1890*/  ULEA UR6, UR41, UR45, 0xa ;  /* 0x0000002d29067291 */ /* 0x000fe2000f8e503f */
[----:B------:R-:W-:Y:S01]  /*18a0*/  WARPGROUP.ARRIVE ;  /* 0x00000000000079c5 */ /* 0x000fe20000000000 */
[----:B------:R-:W-:Y:S01]  /*18b0*/  UMOV UR9, 0x80000020 ;  /* 0x8000002000097882 */ /* 0x000fe20000000000 */
[----:B------:R-:W-:Y:S01]  /*18c0*/  UMOV UR11, 0x80000020 ;  /* 0x80000020000b7882 */ /* 0x000fe20000000000 */
[----:B------:R-:W-:-:S03]  /*18d0*/  UIADD3 UR7, UR6, 0x200, URZ ;  /* 0x0000020006077890 */ /* 0x000fc6000fffe03f */
[----:B------:R-:W-:-:S05]  /*18e0*/  UMOV UR8, UR6 ;  /* 0x0000000600087c82 */ /* 0x000fca0008000000 */
[----:B------:R-:W-:-:S04]  /*18f0*/  UIADD3 UR4, UR4, 0x2c180, URZ ;  /* 0x0002c18004047890 */ /* 0x000fc8000fffe03f */
[----:B------:R-:W-:-:S04]  /*1900*/  USHF.R.U32.HI UR4, URZ, 0x4, UR4 ;  /* 0x000000043f047899 */ /* 0x000fc80008011604 */
[----:B------:R-:W-:-:S04]  /*1910*/  ULOP3.LUT UR4, UR4, 0x3fff, URZ, 0xc0, !UPT ;  /* 0x00003fff04047892 */ /* 0x000fc8000f8ec03f */
[----:B------:R-:W-:-:S04]  /*1920*/  ULOP3.LUT UR4, UR4, 0x10000, URZ, 0xfc, !UPT ;  /* 0x0001000004047892 */ /* 0x000fc8000f8efc3f */
[----:B------:R-:W-:-:S07]  /*1930*/  ULEA UR5, UR41, UR4, 0x8 ;  /* 0x0000000429057291 */ /* 0x000fce000f8e403f */
[----:B------:R-:W-:Y:S02]  /*1940*/  UMOV UR10, UR5 ;  /* 0x00000005000a7c82 */ /* 0x000fe40008000000 */
[----:B------:R-:W-:Y:S01]  /*1950*/  HGMMA.64x64x16.F32 R56, gdesc[UR8], RZ, !UPT, gsb0 ;  /* 0x00e00000083879f0 */ /* 0x000fe2000c0008ff */
[----:B------:R-:W-:Y:S01]  /*1960*/  UMOV UR8, UR7 ;  /* 0x0000000700087c82 */ /* 0x000fe20008000000 */
[----:B------:R-:W-:Y:S01]  /*1970*/  UMOV UR9, 0x80000020 ;  /* 0x8000002000097882 */ /* 0x000fe20000000000 */
[----:B------:R-:W-:Y:S02]  /*1980*/  WARPGROUP.DEPBAR.LE gsb0, 0x0 ;  /* 0x00008000000079c5 */ /* 0x000fe40000010000 */
[----:B------:R-:W-:-:S06]  /*1990*/  WARPGROUP.ARRIVE ;  /* 0x00000000000079c5 */ /* 0x000fcc0000000000 */
[----:B------:R-:W-:Y:S01]  /*19a0*/  HGMMA.64x64x16.F32 R24, gdesc[UR8], RZ, !UPT, gsb0 ;  /* 0x00e00000081879f0 */ /* 0x000fe2000c0008ff */
[----:B------:R-:W-:Y:S02]  /*19b0*/  UIADD3 UR8, UR6, 0x2, URZ ;  /* 0x0000000206087890 */ /* 0x000fe4000fffe03f */
[----:B------:R-:W-:Y:S01]  /*19c0*/  UIADD3 UR10, UR5, 0x2, URZ ;  /* 0x00000002050a7890 */ /* 0x000fe2000fffe03f */
[----:B------:R-:W-:Y:S01]  /*19d0*/  UMOV UR9, 0x80000020 ;  /* 0x8000002000097882 */ /* 0x000fe20000000000 */
[----:B------:R-:W-:Y:S01]  /*19e0*/  UMOV UR11, 0x80000020 ;  /* 0x80000020000b7882 */ /* 0x000fe20000000000 */
[----:B------:R-:W-:Y:S01]  /*19f0*/  UIADD3 UR6, UR6, 0x202, URZ ;  /* 0x0000020206067890 */ /* 0x000fe2000fffe03f */
[----:B------:R-:W-:Y:S02]  /*1a00*/  WARPGROUP.DEPBAR.LE gsb0, 0x0 ;  /* 0x00008000000079c5 */ /* 0x000fe40000010000 */
[----:B------:R-:W-:-:S06]  /*1a10*/  WARPGROUP.ARRIVE ;  /* 0x00000000000079c5 */ /* 0x000fcc0000000000 */
[----:B------:R-:W-:Y:S01]  /*1a20*/  HGMMA.64x64x16.F32 R56, gdesc[UR8], R56, gsb0 ;  /* 0x00e00000083879f0 */ /* 0x000fe20008000838 */
[----:B------:R-:W-:Y:S01]  /*1a30*/  UMOV UR8, UR6 ;  /* 0x0000000600087c82 */ /* 0x000fe20008000000 */
[----:B------:R-:W-:Y:S01]  /*1a40*/  UMOV UR9, 0x80000020 ;  /* 0x8000002000097882 */ /* 0x000fe20000000000 */
[----:B------:R-:W-:Y:S02]  /*1a50*/  WARPGROUP.DEPBAR.LE gsb0, 0x0 ;  /* 0x00008000000079c5 */ /* 0x000fe40000010000 */
[----:B------:R-:W-:-:S06]  /*1a60*/  WARPGROUP.ARRIVE ;  /* 0x00000000000079c5 */ /* 0x000fcc0000000000 */
[----:B------:R-:W-:Y:S03]  /*1a70*/  HGMMA.64x64x16.F32 R24, gdesc[UR8], R24, gsb0 ;  /* 0x00e00000081879f0 */ /* 0x000fe60008000818 */
[----:B------:R-:W-:Y:S02]  /*1a80*/  WARPGROUP.DEPBAR.LE gsb0, 0x0 ;  /* 0x00008000000079c5 */ /* 0x000fe40000010000 */
[----:B------:R-:W-:Y:S05]  /*1a90*/  @!P2 BRA `(.L_x_23) ;  /* 0x000000040020a947 */ /* 0x000fea0003800000 */
[----:B------:R-:W-:Y:S01]  /*1aa0*/  UIADD3 UR5, UR41, 0x1, URZ ;  /* 0x0000000129057890 */ /* 0x000fe2000fffe03f */
[----:B01----:R-:W-:Y:S02]  /*1ab0*/  IMAD.U32 R0, RZ, RZ, UR44 ;  /* 0x0000002cff007e24 */ /* 0x003fe4000f8e00ff */
[----:B------:R-:W-:Y:S01]  /*1ac0*/  IMAD.U32 R3, RZ, RZ, UR41 ;  /* 0x00000029ff037e24 */ /* 0x000fe2000f8e00ff */
[----:B------:R-:W-:-:S04]  /*1ad0*/  UISETP.NE.AND UP0, UPT, UR5, 0xb, UPT ;  /* 0x0000000b0500788c */ /* 0x000fc8000bf05270 */
[----:B------:R-:W-:Y:S02]  /*1ae0*/  USEL UR6, URZ, 0x1, UP0 ;  /* 0x000000013f067887 */ /* 0x000fe40008000000 */
[----:B------:R-:W-:Y:S02]  /*1af0*/  USEL UR5, UR5, URZ, UP0 ;  /* 0x0000003f05057287 */ /* 0x000fe40008000000 */
[----:B------:R-:W-:-:S06]  /*1b00*/  ULOP3.LUT UR6, UR40, UR6, URZ, 0x3c, !UPT ;  /* 0x0000000628067292 */ /* 0x000fcc000f8e3c3f */
[----:B------:R-:W-:-:S07]  /*1b10*/  IMAD.U32 R7, RZ, RZ, UR6 ;  /* 0x00000006ff077e24 */ /* 0x000fce000f8e00ff */
.L_x_30:
[----:B------:R-:W-:Y:S05]  /*1b20*/  @!P0 BRA `(.L_x_24) ;  /* 0x0000000000048947 */ /* 0x000fea0003800000 */
[----:B------:R-:W-:Y:S01]  /*1b30*/  BPT.TRAP 0x1 ;  /* 0x000000040000795c */ /* 0x000fe20000300000 */
.L_x_24:
[----:B------:R-:W0:Y:S01]  /*1b40*/  S2UR UR7, SR_CgaCtaId ;  /* 0x00000000000779c3 */ /* 0x000e220000008800 */
[----:B------:R-:W-:Y:S01]  /*1b50*/  UMOV UR6, 0x400 ;  /* 0x0000040000067882 */ /* 0x000fe20000000000 */
[----:B------:R-:W-:Y:S01]  /*1b60*/  IMAD.U32 R5, RZ, RZ, UR5 ;  /* 0x00000005ff057e24 */ /* 0x000fe2000f8e00ff */
[----:B------:R-:W-:Y:S01]  /*1b70*/  SHF.L.U32 R4, R7, 0x1f, RZ ;  /* 0x0000001f07047819 */ /* 0x000fe200000006ff */
[----:B0-----:R-:W-:-:S06]  /*1b80*/  ULEA UR6, UR7, UR6, 0x18 ;  /* 0x0000000607067291 */ /* 0x001fcc000f8ec03f */
[----:B------:R-:W-:-:S04]  /*1b90*/  IMAD.U32 R6, RZ, RZ, UR6 ;  /* 0x00000006ff067e24 */ /* 0x000fc8000f8e00ff */
[----:B------:R-:W-:-:S04]  /*1ba0*/  IMAD R5, R5, 0x8, R6 ;  /* 0x0000000805057824 */ /* 0x000fc800078e0206 */
[----:B------:R0:W1:Y:S01]  /*1bb0*/  SYNCS.PHASECHK.TRANS64.TRYWAIT P1, [R5+URZ], R4 ;  /* 0x00000004050075a7 */ /* 0x000062000802017f */
[----:B------:R-:W-:Y:S05]  /*1bc0*/  @!P0 BRA `(.L_x_25) ;  /* 0x0000000000048947 */ /* 0x000fea0003800000 */
[----:B------:R-:W-:Y:S01]  /*1bd0*/  BPT.TRAP 0x1 ;  /* 0x000000040000795c */ /* 0x000fe20000300000 */
.L_x_25:
[----:B-1----:R-:W-:Y:S05]  /*1be0*/  @P1 BRA `(.L_x_26) ;  /* 0x0000000000081947 */ /* 0x002fea0003800000 */
[----:B------:R-:W1:Y:S02]  /*1bf0*/  SYNCS.PHASECHK.TRANS64.TRYWAIT P1, [R5+URZ], R4 ;  /* 0x00000004050075a7 */ /* 0x000e64000802017f */
[----:B-1----:R-:W-:Y:S05]  /*1c00*/  @!P1 BRA `(.L_x_27) ;  /* 0x0000006c00dc9947 */ /* 0x002fea0003800000 */
.L_x_26:
[----:B------:R-:W-:Y:S01]  /*1c10*/  ULEA UR6, UR5, UR4, 0x8 ;  /* 0x0000000405067291 */ /* 0x000fe2000f8e403f */
[----:B------:R-:W-:Y:S01]  /*1c20*/  WARPGROUP.ARRIVE ;  /* 0x00000000000079c5 */ /* 0x000fe20000000000 */
[----:B------:R-:W-:Y:S01]  /*1c30*/  ULEA UR7, UR5, UR45, 0xa ;  /* 0x0000002d05077291 */ /* 0x000fe2000f8e503f */
[----:B------:R-:W-:Y:S01]  /*1c40*/  UMOV UR11, 0x80000020 ;  /* 0x80000020000b7882 */ /* 0x000fe20000000000 */
[----:B------:R-:W-:Y:S02]  /*1c50*/  UMOV UR9, 0x80000020 ;  /* 0x8000002000097882 */ /* 0x000fe40000000000 */
[----:B------:R-:W-:Y:S01]  /*1c60*/  UIADD3 UR12, UR7, 0x200, URZ ;  /* 0x00000200070c7890 */ /* 0x000fe2000fffe03f */
[----:B------:R-:W-:Y:S02]  /*1c70*/  UMOV UR10, UR6 ;  /* 0x00000006000a7c82 */ /* 0x000fe40008000000 */
[----:B------:R-:W-:Y:S02]  /*1c80*/  UMOV UR8, UR7 ;  /* 0x0000000700087c82 */ /* 0x000fe40008000000 */
[----:B------:R-:W-:Y:S01]  /*1c90*/  HGMMA.64x64x16.F32 R56, gdesc[UR8], R56, gsb0 ;  /* 0x00e00000083879f0 */ /* 0x000fe20008000838 */
[----:B------:R-:W-:Y:S01]  /*1ca0*/  UMOV UR9, 0x80000020 ;  /* 0x8000002000097882 */ /* 0x000fe20000000000 */
[----:B------:R-:W-:Y:S01]  /*1cb0*/  UMOV UR8, UR12 ;  /* 0x0000000c00087c82 */ /* 0x000fe20008000000 */
[----:B------:R-:W-:-:S02]  /*1cc0*/  WARPGROUP.DEPBAR.LE gsb0, 0x0 ;  /* 0x00008000000079c5 */ /* 0x000fc40000010000 */
[----:B------:R-:W-:-:S06]  /*1cd0*/  WARPGROUP.ARRIVE ;  /* 0x00000000000079c5 */ /* 0x000fcc0000000000 */
[----:B------:R-:W-:Y:S01]  /*1ce0*/  HGMMA.64x64x16.F32 R24, gdesc[UR8], R24, gsb0 ;  /* 0x00e00000081879f0 */ /* 0x000fe20008000818 */
        /* <DEDUP_REMOVED lines=15> */
[----:B------:R-:W-:Y:S01]  /*1de0*/  BPT.TRAP 0x1 ;  /* 0x000000040000795c */ /* 0x000fe20000300000 */
.L_x_28:
[----:B------:R-:W-:-:S13]  /*1df0*/  ISETP.NE.AND P1, PT, R114, RZ, PT ;  /* 0x000000ff7200720c */ /* 0x000fda0003f25270 */
[----:B01----:R-:W-:-:S04]  /*1e00*/  @P1 IMAD R4, R3, 0x8, R6 ;  /* 0x0000000803041824 */ /* 0x003fc800078e0206 */
[----:B------:R-:W-:-:S05]  /*1e10*/  @P1 VIADD R4, R4, 0x58 ;  /* 0x0000005804041836 */ /* 0x000fca0000000000 */
[----:B------:R-:W-:-:S04]  /*1e20*/  @P1 PRMT R4, R19, 0x654, R4 ;  /* 0x0000065413041816 */ /* 0x000fc80000000004 */
[----:B------:R0:W-:Y:S01]  /*1e30*/  @P1 SYNCS.ARRIVE.TRANS64.RED.A1T0 RZ, [R4+URZ], RZ ;  /* 0x000000ff04ff19a7 */ /* 0x0001e2000810043f */
[----:B------:R-:W-:-:S13]  /*1e40*/  ISETP.GT.U32.AND P1, PT, R18, 0x1, PT ;  /* 0x000000011200780c */ /* 0x000fda0003f24070 */
[----:B0-----:R-:W-:Y:S05]  /*1e50*/  @P1 BRA `(.L_x_29) ;  /* 0x0000000000041947 */ /* 0x001fea0003800000 */
[----:B------:R-:W-:Y:S01]  /*1e60*/  BPT.TRAP 0x1 ;  /* 0x000000040000795c */ /* 0x000fe20000300000 */
.L_x_29:
[----:B------:R-:W-:Y:S01]  /*1e70*/  UIADD3 UR5, UR5, 0x1, URZ ;  /* 0x0000000105057890 */ /* 0x000fe2000fffe03f */
[C---:B------:R-:W-:Y:S01]  /*1e80*/  ISETP.GT.AND P2, PT, R0.reuse, 0x1, PT ;  /* 0x000000010000780c */ /* 0x040fe20003f44270 */
[----:B------:R-:W-:Y:S02]  /*1e90*/  VIADD R3, R3, 0x1 ;  /* 0x0000000103037836 */ /* 0x000fe40000000000 */
[----:B------:R-:W-:Y:S01]  /*1ea0*/  UISETP.NE.AND UP0, UPT, UR5, 0xb, UPT ;  /* 0x0000000b0500788c */ /* 0x000fe2000bf05270 */
[----:B------:R-:W-:Y:S02]  /*1eb0*/  VIADD R0, R0, 0xffffffff ;  /* 0xffffffff00007836 */ /* 0x000fe40000000000 */
[C---:B------:R-:W-:Y:S01]  /*1ec0*/  ISETP.NE.AND P1, PT, R3.reuse, 0xb, PT ;  /* 0x0000000b0300780c */ /* 0x040fe20003f25270 */
[----:B------:R-:W-:Y:S02]  /*1ed0*/  USEL UR6, URZ, 0x1, UP0 ;  /* 0x000000013f067887 */ /* 0x000fe40008000000 */
[----:B------:R-:W-:Y:S01]  /*1ee0*/  USEL UR5, UR5, URZ, UP0 ;  /* 0x0000003f05057287 */ /* 0x000fe20008000000 */
[----:B------:R-:W-:-:S03]  /*1ef0*/  SEL R3, R3, RZ, P1 ;  /* 0x000000ff03037207 */ /* 0x000fc60000800000 */
[----:B------:R-:W-:Y:S01]  /*1f00*/  LOP3.LUT R7, R7, UR6, RZ, 0x3c, !PT ;  /* 0x0000000607077c12 */ /* 0x000fe2000f8e3cff */
[----:B------:R-:W-:Y:S07]  /*1f10*/  @P2 BRA `(.L_x_30) ;  /* 0xfffffffc00002947 */ /* 0x000fee000383ffff */
.L_x_23:
[----:B01----:R-:W0:Y:S02]  /*1f20*/  LDC R0, c[0x0][0x28c] ;  /* 0x0000a300ff007b82 */ /* 0x003e240000000800 */
[----:B0-----:R-:W-:-:S13]  /*1f30*/  ISETP.GE.AND P1, PT, R0, 0x1, PT ;  /* 0x000000010000780c */ /* 0x001fda0003f26270 */
[----:B------:R-:W-:Y:S05]  /*1f40*/  @!P1 BRA `(.L_x_31) ;  /* 0x0000000000449947 */ /* 0x000fea0003800000 */
[----:B------:R-:W-:Y:S05]  /*1f50*/  @!P0 BRA `(.L_x_32) ;  /* 0x0000000000048947 */ /* 0x000fea0003800000 */
[----:B------:R-:W-:Y:S01]  /*1f60*/  BPT.TRAP 0x1 ;  /* 0x000000040000795c */ /* 0x000fe20000300000 */
.L_x_32:
[----:B------:R-:W-:-:S13]  /*1f70*/  ISETP.NE.AND P0, PT, R114, RZ, PT ;  /* 0x000000ff7200720c */ /* 0x000fda0003f05270 */
[----:B------:R-:W-:-:S05]  /*1f80*/  VOTEU.ANY UP0, P0 ;  /* 0x00000000003f7886 */ /* 0x000fca0000000100 */
[----:B------:R-:W-:-:S06]  /*1f90*/  @UP0 UIADD3 UR4, UR44, UR41, URZ ;  /* 0x000000292c040290 */ /* 0x000fcc000fffe03f */
[----:B------:R-:W-:Y:S02]  /*1fa0*/  IMAD.U32 R4, RZ, RZ, UR4 ;  /* 0x00000004ff047e24 */ /* 0x000fe4000f8e00ff */
[----:B------:R-:W-:Y:S02]  /*1fb0*/  IMAD.U32 R3, RZ, RZ, UR4 ;  /* 0x00000004ff037e24 */ /* 0x000fe4000f8e00ff */
[----:B------:R-:W-:-:S05]  /*1fc0*/  @P0 IMAD.WIDE.U32 R4, R4, -0x45d1745d, RZ ;  /* 0xba2e8ba304040825 */ /* 0x000fca00078e00ff */
[----:B------:R-:W-:-:S05]  /*1fd0*/  @P0 SHF.R.U32.HI R0, RZ, 0x3, R5 ;  /* 0x00000003ff000819 */ /* 0x000fca0000011605 */
[----:B------:R-:W-:-:S04]  /*1fe0*/  @P0 IMAD R0, R0, -0xb, R3 ;  /* 0xfffffff500000824 */ /* 0x000fc800078e0203 */
[----:B------:R-:W-:-:S04]  /*1ff0*/  @P0 IMAD R0, R0, 0x8, R6 ;  /* 0x0000000800000824 */ /* 0x000fc800078e0206 */
[----:B------:R-:W-:-:S05]  /*2000*/  @P0 VIADD R0, R0, 0x58 ;  /* 0x0000005800000836 */ /* 0x000fca0000000000 */
[----:B------:R-:W-:-:S04]  /*2010*/  @P0 PRMT R0, R19, 0x654, R0 ;  /* 0x0000065413000816 */ /* 0x000fc80000000000 */
[----:B------:R0:W-:Y:S01]  /*2020*/  @P0 SYNCS.ARRIVE.TRANS64.RED.A1T0 RZ, [R0+URZ], RZ ;  /* 0x000000ff00ff09a7 */ /* 0x0001e2000810043f */
[----:B------:R-:W-:-:S13]  /*2030*/  ISETP.GT.U32.AND P0, PT, R18, 0x1, PT ;  /* 0x000000011200780c */ /* 0x000fda0003f04070 */
[----:B0-----:R-:W-:Y:S05]  /*2040*/  @P0 BRA `(.L_x_31) ;  /* 0x0000000000040947 */ /* 0x001fea0003800000 */
[----:B------:R-:W-:Y:S01]  /*2050*/  BPT.TRAP 0x1 ;  /* 0x000000040000795c */ /* 0x000fe20000300000 */
.L_x_31:
[----:B------:R-:W-:Y:S01]  /*2060*/  IMAD.SHL.U32 R101, R101, 0x40, RZ ;  /* 0x0000004065657824 */ /* 0x000fe200078e00ff */
[----:B------:R-:W-:Y:S01]  /*2070*/  UIADD3 UR41, UR43, UR41, URZ ;  /* 0x000000292b297290 */ /* 0x000fe2000fffe03f */
[----:B------:R-:W-:Y:S01]  /*2080*/  SHF.R.S32.HI R21, RZ, 0x1f, R23 ;  /* 0x0000001fff157819 */ /* 0x000fe20000011417 */
[----:B------:R-:W-:Y:S01]  /*2090*/  ULDC UR7, c[0x0][0x288] ;  /* 0x0000a20000077ab9 */ /* 0x000fe20000000800 */
[----:B------:R-:W-:Y:S01]  /*20a0*/  IMAD.SHL.U32 R3, R109, 0x100, RZ ;  /* 0x000001006d037824 */ /* 0x000fe200078e00ff */
[C---:B------:R-:W-:Y:S01]  /*20b0*/  LOP3.LUT R10, R101.reuse, 0x6, R97, 0xf8, !PT ;  /* 0x00000006650a7812 */ /* 0x040fe200078ef861 */
[----:B------:R-:W-:Y:S01]  /*20c0*/  UISETP.GT.U32.AND UP0, UPT, UR41, 0xa, UPT ;  /* 0x0000000a2900788c */ /* 0x000fe2000bf04070 */
[----:B------:R-:W-:Y:S01]  /*20d0*/  ISETP.GE.AND P0, PT, R101, UR7, PT ;  /* 0x0000000765007c0c */ /* 0x000fe2000bf06270 */
[----:B------:R-:W-:Y:S01]  /*20e0*/  ULDC.64 UR4, c[0x0][0x5d0] ;  /* 0x0001740000047ab9 */ /* 0x000fe20000000a00 */
[----:B------:R-:W-:Y:S01]  /*20f0*/  SHF.R.S32.HI R11, RZ, 0x1f, R10 ;  /* 0x0000001fff0b7819 */ /* 0x000fe2000001140a */
[----:B------:R-:W-:Y:S01]  /*2100*/  ULDC UR10, c[0x0][0x284] ;  /* 0x0000a100000a7ab9 */ /* 0x000fe20000000800 */
[----:B------:R-:W-:Y:S01]  /*2110*/  IMAD R0, R21, UR4, RZ ;  /* 0x0000000415007c24 */ /* 0x000fe2000f8e02ff */
[----:B------:R-:W-:Y:S01]  /*2120*/  UISETP.LT.U32.AND UP0, UPT, UR43, 0xb, UP0 ;  /* 0x0000000b2b00788c */ /* 0x000fe20008701070 */
[----:B------:R-:W-:Y:S01]  /*2130*/  ISETP.GE.OR P0, PT, R3, UR10, P0 ;  /* 0x0000000a03007c0c */ /* 0x000fe20008706670 */
[----:B------:R-:W-:Y:S01]  /*2140*/  UISETP.GE.U32.AND UP1, UPT, UR43, 0xb, UPT ;  /* 0x0000000b2b00788c */ /* 0x000fe2000bf26070 */
[C---:B------:R-:W-:Y:S01]  /*2150*/  IMAD R7, R23.reuse, UR5, R0 ;  /* 0x0000000517077c24 */ /* 0x040fe2000f8e0200 */
[----:B------:R-:W-:Y:S01]  /*2160*/  USEL UR6, URZ, 0x1, !UP0 ;  /* 0x000000013f067887 */ /* 0x000fe2000c000000 */
[----:B------:R-:W-:Y:S01]  /*2170*/  IMAD.WIDE.U32 R4, R23, UR4, R10 ;  /* 0x0000000417047c25 */ /* 0x000fe2000f8e000a */
[----:B------:R-:W-:Y:S01]  /*2180*/  UIMAD.WIDE.U32 UR4, UR41, -0x45d1745d, URZ ;  /* 0xba2e8ba3290478a5 */ /* 0x000fe2000f8e003f */
[----:B------:R-:W-:-:S02]  /*2190*/  ULDC.64 UR8, c[0x0][0x5c8] ;  /* 0x0001720000087ab9 */ /* 0x000fc40000000a00 */
[----:B------:R-:W-:Y:S01]  /*21a0*/  IMAD.WIDE R108, R109, 0x100, R88 ;  /* 0x000001006d6c7825 */ /* 0x000fe200078e0258 */
[----:B------:R-:W-:Y:S02]  /*21b0*/  USHF.R.U32.HI UR4, URZ, 0x3, UR5 ;  /* 0x000000033f047899 */ /* 0x000fe40008011605 */
[----:B------:R-:W-:Y:S01]  /*21c0*/  ULOP3.LUT UR40, UR40, UR6, URZ, 0x3c, !UPT ;  /* 0x0000000628287292 */ /* 0x000fe2000f8e3c3f */
[----:B------:R-:W-:Y:S01]  /*21d0*/  IMAD R9, R109, UR8, RZ ;  /* 0x000000086d097c24 */ /* 0x000fe2000f8e02ff */
[----:B------:R-:W-:Y:S01]  /*21e0*/  UIMAD UR41, UR4, -0xb, UR41 ;  /* 0xfffffff5042978a4 */ /* 0x000fe2000f8e0229 */
[----:B------:R-:W-:Y:S01]  /*21f0*/  IMAD.IADD R5, R5, 0x1, R7 ;  /* 0x0000000105057824 */ /* 0x000fe200078e0207 */
[----:B------:R-:W-:Y:S01]  /*2200*/  @UP1 ULOP3.LUT UR40, UR40, 0x1, UR4, 0x78, !UPT ;  /* 0x0000000128281892 */ /* 0x000fe2000f8e7804 */
[C---:B------:R-:W-:Y:S02]  /*2210*/  IMAD R9, R108.reuse, UR9, R9 ;  /* 0x000000096c097c24 */ /* 0x040fe4000f8e0209 */
[----:B------:R-:W-:-:S04]  /*2220*/  IMAD.WIDE.U32 R110, R108, UR8, R4 ;  /* 0x000000086c6e7c25 */ /* 0x000fc8000f8e0004 */
[----:B------:R-:W-:Y:S01]  /*2230*/  IMAD.MOV.U32 R0, RZ, RZ, -0x1 ;  /* 0xffffffffff007424 */ /* 0x000fe200078e00ff */
[----:B------:R-:W-:Y:S06]  /*2240*/  @P0 BRA `(.L_x_33) ;  /* 0x00000048006c0947 */ /* 0x000fec0003800000 */
[----:B-----5:R-:W-:Y:S01]  /*2250*/  FSETP.NEU.AND P1, PT, R90, RZ, PT ;  /* 0x000000ff5a00720b */ /* 0x020fe20003f2d000 */
[----:B------:R-:W-:Y:S01]  /*2260*/  IMAD.IADD R4, R96, 0x1, -R101 ;  /* 0x0000000160047824 */ /* 0x000fe200078e0a65 */
[----:B------:R-:W-:Y:S01]  /*2270*/  BSSY B0, `(.L_x_33) ;  /* 0x0000498000007945 */ /* 0x000fe20003800000 */
[----:B------:R-:W-:Y:S02]  /*2280*/  IMAD.IADD R3, R100, 0x1, -R3 ;  /* 0x0000000164037824 */ /* 0x000fe400078e0a03 */
[----:B------:R-:W-:Y:S01]  /*2290*/  IMAD.IADD R113, R111, 0x1, R9 ;  /* 0x000000016f717824 */ /* 0x000fe200078e0209 */
[----:B------:R-:W-:-:S04]  /*22a0*/  ISETP.GT.AND P5, PT, R4, RZ, PT ;  /* 0x000000ff0400720c */ /* 0x000fc80003fa4270 */
[----:B------:R-:W-:-:S03]  /*22b0*/  ISETP.GT.AND P0, PT, R3, RZ, P5 ;  /* 0x000000ff0300720c */ /* 0x000fc60002f04270 */
[----:B------:R-:W-:Y:S10]  /*22c0*/  @!P1 BRA `(.L_x_34) ;  /* 0x0000003000f89947 */ /* 0x000ff40003800000 */
[----:B------:R-:W0:Y:S01]  /*22d0*/  LDC.64 R14, c[0x0][0x5b8] ;  /* 0x00016e00ff0e7b82 */ /* 0x000e220000000a00 */
[----:B------:R-:W-:-:S07]  /*22e0*/  ULDC.64 UR4, c[0x0][0x5c0] ;  /* 0x0001700000047ab9 */ /* 0x000fce0000000a00 */
[----:B------:R-:W1:Y:S08]  /*22f0*/  LDC.64 R106, c[0x0][0x5b0] ;  /* 0x00016c00ff6a7b82 */ /* 0x000e700000000a00 */
[----:B------:R-:W2:Y:S01]  /*2300*/  LDC.64 R12, c[0x0][0x5a8] ;  /* 0x00016a00ff0c7b82 */ /* 0x000ea20000000a00 */
[-C--:B0-----:R-:W-:Y:S02]  /*2310*/  IMAD R6, R21, R14.reuse, RZ ;  /* 0x0000000e15067224 */ /* 0x081fe400078e02ff */
[----:B------:R-:W-:-:S04]  /*2320*/  IMAD.WIDE.U32 R102, R23, R14, R10 ;  /* 0x0000000e17667225 */ /* 0x000fc800078e000a */
[----:B------:R-:W-:Y:S02]  /*2330*/  IMAD R101, R23, R15, R6 ;  /* 0x0000000f17657224 */ /* 0x000fe400078e0206 */
[-C--:B-1----:R-:W-:Y:S02]  /*2340*/  IMAD R5, R109, R106.reuse, RZ ;  /* 0x0000006a6d057224 */ /* 0x082fe400078e02ff */
[----:B------:R-:W-:Y:S02]  /*2350*/  IMAD.IADD R105, R103, 0x1, R101 ;  /* 0x0000000167697824 */ /* 0x000fe400078e0265 */
[----:B------:R-:W-:Y:S02]  /*2360*/  IMAD.MOV.U32 R104, RZ, RZ, R102 ;  /* 0x000000ffff687224 */ /* 0x000fe400078e0066 */
[C---:B------:R-:W-:Y:S02]  /*2370*/  IMAD R111, R108.reuse, R107, R5 ;  /* 0x0000006b6c6f7224 */ /* 0x040fe400078e0205 */
[----:B------:R-:W-:-:S04]  /*2380*/  IMAD.WIDE.U32 R6, R108, R106, R104 ;  /* 0x0000006a6c067225 */ /* 0x000fc800078e0068 */
[----:B------:R-:W-:Y:S01]  /*2390*/  IMAD.IADD R5, R7, 0x1, R111 ;  /* 0x0000000107057824 */ /* 0x000fe200078e026f */
[----:B--2---:R-:W-:-:S04]  /*23a0*/  LEA R8, P1, R6, R12, 0x1 ;  /* 0x0000000c06087211 */ /* 0x004fc800078208ff */
[----:B------:R-:W-:-:S05]  /*23b0*/  LEA.HI.X R9, R6, R13, R5, 0x1, P1 ;  /* 0x0000000d06097211 */ /* 0x000fca00008f0c05 */
[----:B------:R0:W2:Y:S01]  /*23c0*/  @P0 LDG.E.LTC128B.U16 R5, desc[UR38][R8.64] ;  /* 0x0000002608050981 */ /* 0x0000a2000c1e1520 */
[----:B------:R-:W-:Y:S01]  /*23d0*/  LEA R20, P1, R110, UR4, 0x1 ;  /* 0x000000046e147c11 */ /* 0x000fe2000f8208ff */
[----:B------:R-:W-:Y:S01]  /*23e0*/  IMAD.WIDE.U32 R6, R108, R106, R10 ;  /* 0x0000006a6c067225 */ /* 0x000fe200078e000a */
[----:B------:R-:W-:Y:S01]  /*23f0*/  ISETP.GT.AND P3, PT, R4, 0x1, PT ;  /* 0x000000010400780c */ /* 0x000fe20003f64270 */
[----:B------:R-:W-:Y:S01]  /*2400*/  BSSY B1, `(.L_x_35) ;  /* 0x0000012000017945 */ /* 0x000fe20003800000 */
[----:B------:R-:W-:Y:S01]  /*2410*/  LEA.HI.X R21, R110, UR5, R113, 0x1, P1 ;  /* 0x000000056e157c11 */ /* 0x000fe200088f0c71 */
[----:B------:R-:W-:Y:S01]  /*2420*/  IMAD.IADD R7, R111, 0x1, R7 ;  /* 0x000000016f077824 */ /* 0x000fe200078e0207 */
[----:B------:R-:W-:Y:S01]  /*2430*/  ISETP.GT.AND P1, PT, R3, RZ, P3 ;  /* 0x000000ff0300720c */ /* 0x000fe20001f24270 */
[C---:B------:R-:W-:Y:S01]  /*2440*/  IMAD.SHL.U32 R112, R106.reuse, 0x8, RZ ;  /* 0x000000086a707824 */ /* 0x040fe200078e00ff */
[----:B------:R-:W-:Y:S01]  /*2450*/  P2R R119, PR, RZ, 0x8 ;  /* 0x00000008ff777803 */ /* 0x000fe20000000000 */
[----:B------:R-:W-:Y:S01]  /*2460*/  IMAD.WIDE.U32 R6, R23, R14, R6 ;  /* 0x0000000e17067225 */ /* 0x000fe200078e0006 */
[----:B------:R-:W-:-:S03]  /*2470*/  SHF.L.U64.HI R113, R106, 0x3, R107 ;  /* 0x000000036a717819 */ /* 0x000fc6000001026b */
[----:B------:R-:W-:Y:S01]  /*2480*/  IMAD.IADD R7, R101, 0x1, R7 ;  /* 0x0000000165077824 */ /* 0x000fe200078e0207 */
[----:B0-----:R-:W-:-:S04]  /*2490*/  LEA R8, P2, R6, R12, 0x1 ;  /* 0x0000000c06087211 */ /* 0x001fc800078408ff */
[----:B------:R-:W-:Y:S01]  /*24a0*/  LEA.HI.X R9, R6, R13, R7, 0x1, P2 ;  /* 0x0000000d06097211 */ /* 0x000fe200010f0c07 */
[----:B--2---:R-:W-:-:S05]  /*24b0*/  HADD2.F32 R15, -RZ, R5.H0_H0 ;  /* 0x20000005ff0f7230 */ /* 0x004fca0000004100 */
[----:B------:R-:W-:-:S04]  /*24c0*/  FMUL R15, R15, R90 ;  /* 0x0000005a0f0f7220 */ /* 0x000fc80000400000 */
[----:B------:R-:W-:-:S05]  /*24d0*/  FFMA R15, R56, R22, R15 ;  /* 0x00000016380f7223 */ /* 0x000fca000000000f */
[----:B------:R-:W-:-:S05]  /*24e0*/  F2FP.F16.F32.PACK_AB R15, RZ, R15 ;  /* 0x0000000fff0f723e */ /* 0x000fca00000000ff */
[----:B------:R0:W-:Y:S01]  /*24f0*/  @P0 STG.E.U16 desc[UR38][R20.64], R15 ;  /* 0x0000000f14000986 */ /* 0x0001e2000c101526 */
[----:B------:R-:W-:Y:S05]  /*2500*/  @!P1 BRA `(.L_x_36) ;  /* 0x0000000000049947 */ /* 0x000fea0003800000 */
[----:B------:R1:W5:Y:S02]  /*2510*/  LDG.E.LTC128B.U16 R5, desc[UR38][R8.64+0x2] ;  /* 0x0000022608057981 */ /* 0x000364000c1e1520 */
.L_x_36:
[----:B------:R-:W-:Y:S05]  /*2520*/  BSYNC B1 ;  /* 0x0000000000017941 */ /* 0x000fea0003800000 */
.L_x_35:
[----:B-----5:R-:W-:Y:S01]  /*2530*/  HADD2.F32 R7, -RZ, R5.H0_H0 ;  /* 0x20000005ff077230 */ /* 0x020fe20000004100 */
[----:B------:R-:W-:Y:S01]  /*2540*/  ISETP.GT.AND P0, PT, R3, 0x8, P5 ;  /* 0x000000080300780c */ /* 0x000fe20002f04270 */
[----:B------:R-:W-:Y:S01]  /*2550*/  IMAD.WIDE.U32 R116, R108, R106, R112 ;  /* 0x0000006a6c747225 */ /* 0x000fe200078e0070 */
[----:B------:R-:W-:-:S03]  /*2560*/  PRMT R118, R5, 0x7610, R118 ;  /* 0x0000761005767816 */ /* 0x000fc60000000076 */
[----:B------:R-:W-:Y:S01]  /*2570*/  FMUL R6, R7, R90 ;  /* 0x0000005a07067220 */ /* 0x000fe20000400000 */
[----:B------:R-:W-:Y:S01]  /*2580*/  IMAD.IADD R111, R111, 0x1, R117 ;  /* 0x000000016f6f7824 */ /* 0x000fe200078e0275 */
[----:B------:R-:W-:Y:S02]  /*2590*/  IADD3 R7, P2, R102, R116, RZ ;  /* 0x0000007466077210 */ /* 0x000fe40007f5e0ff */
[----:B------:R-:W-:-:S03]  /*25a0*/  FFMA R57, R57, R22, R6 ;  /* 0x0000001639397223 */ /* 0x000fc60000000006 */
[----:B------:R-:W-:Y:S01]  /*25b0*/  IMAD.X R56, R111, 0x1, R105, P2 ;  /* 0x000000016f387824 */ /* 0x000fe200010e0669 */
[C---:B------:R-:W-:Y:S02]  /*25c0*/  LEA R6, P2, R7.reuse, R12, 0x1 ;  /* 0x0000000c07067211 */ /* 0x040fe400078408ff */
[----:B------:R-:W-:Y:S02]  /*25d0*/  F2FP.F16.F32.PACK_AB R57, RZ, R57 ;  /* 0x00000039ff39723e */ /* 0x000fe400000000ff */
[----:B------:R-:W-:-:S03]  /*25e0*/  LEA.HI.X R7, R7, R13, R56, 0x1, P2 ;  /* 0x0000000d07077211 */ /* 0x000fc600010f0c38 */
[----:B------:R2:W-:Y:S04]  /*25f0*/  @P1 STG.E.U16 desc[UR38][R20.64+0x2], R57 ;  /* 0x0000023914001986 */ /* 0x0005e8000c101526 */
[----:B------:R-:W3:Y:S01]  /*2600*/  @P0 LDG.E.LTC128B.U16 R118, desc[UR38][R6.64] ;  /* 0x0000002606760981 */ /* 0x000ee2000c1e1520 */
[----:B------:R-:W-:Y:S01]  /*2610*/  IADD3 R116, P1, R10, R116, RZ ;  /* 0x000000740a747210 */ /* 0x000fe20007f3e0ff */
[----:B------:R-:W-:Y:S01]  /*2620*/  IMAD.SHL.U32 R121, R91, 0x2, RZ ;  /* 0x000000025b797824 */ /* 0x000fe200078e00ff */
[----:B------:R-:W-:Y:S03]  /*2630*/  BSSY B1, `(.L_x_37) ;  /* 0x0000011000017945 */ /* 0x000fe60003800000 */
[----:B------:R-:W-:Y:S01]  /*2640*/  IMAD.X R117, R11, 0x1, R111, P1 ;  /* 0x000000010b757824 */ /* 0x000fe200008e066f */
[----:B------:R-:W-:Y:S01]  /*2650*/  IADD3 R110, P2, R121, R20, RZ ;  /* 0x00000014796e7210 */ /* 0x000fe20007f5e0ff */
[----:B------:R-:W-:-:S04]  /*2660*/  IMAD.WIDE.U32 R116, R23, R14, R116 ;  /* 0x0000000e17747225 */ /* 0x000fc800078e0074 */
[----:B0-----:R-:W-:Y:S01]  /*2670*/  IMAD.IADD R15, R101, 0x1, R117 ;  /* 0x00000001650f7824 */ /* 0x001fe200078e0275 */
[----:B------:R-:W-:Y:S02]  /*2680*/  SHF.L.U64.HI R117, R91, 0x1, R94 ;  /* 0x000000015b757819 */ /* 0x000fe4000001025e */
[----:B------:R-:W-:-:S03]  /*2690*/  LEA R56, P1, R116, R12, 0x1 ;  /* 0x0000000c74387211 */ /* 0x000fc600078208ff */
[----:B------:R-:W-:Y:S01]  /*26a0*/  IMAD.X R111, R117, 0x1, R21, P2 ;  /* 0x00000001756f7824 */ /* 0x000fe200010e0615 */
[----:B--2---:R-:W-:Y:S02]  /*26b0*/  LEA.HI.X R57, R116, R13, R15, 0x1, P1 ;  /* 0x0000000d74397211 */ /* 0x004fe400008f0c0f */
[----:B------:R-:W-:Y:S01]  /*26c0*/  ISETP.GT.AND P1, PT, R3, 0x8, P3 ;  /* 0x000000080300780c */ /* 0x000fe20001f24270 */
[----:B---3--:R-:W-:-:S05]  /*26d0*/  HADD2.F32 R5, -RZ, R118.H0_H0 ;  /* 0x20000076ff057230 */ /* 0x008fca0000004100 */
[----:B------:R-:W-:-:S04]  /*26e0*/  FMUL R5, R5, R90 ;  /* 0x0000005a05057220 */ /* 0x000fc80000400000 */
[----:B------:R-:W-:-:S05]  /*26f0*/  FFMA R5, R58, R22, R5 ;  /* 0x000000163a057223 */ /* 0x000fca0000000005 */
[----:B------:R-:W-:-:S05]  /*2700*/  F2FP.F16.F32.PACK_AB R5, RZ, R5 ;  /* 0x00000005ff05723e */ /* 0x000fca00000000ff */
[----:B------:R0:W-:Y:S01]  /*2710*/  @P0 STG.E.U16 desc[UR38][R110.64], R5 ;  /* 0x000000056e000986 */ /* 0x0001e2000c101526 */
[----:B------:R-:W-:Y:S05]  /*2720*/  @!P1 BRA `(.L_x_38) ;  /* 0x0000000000049947 */ /* 0x000fea0003800000 */
[----:B------:R2:W5:Y:S02]  /*2730*/  LDG.E.LTC128B.U16 R118, desc[UR38][R56.64+0x2] ;  /* 0x0000022638767981 */ /* 0x000564000c1e1520 */
.L_x_38:
[----:B------:R-:W-:Y:S05]  /*2740*/  BSYNC B1 ;  /* 0x0000000000017941 */ /* 0x000fea0003800000 */
.L_x_37:
[----:B0----5:R-:W-:Y:S01]  /*2750*/  HADD2.F32 R5, -RZ, R118.H0_H0 ;  /* 0x20000076ff057230 */ /* 0x021fe20000004100 */
[----:B------:R-:W-:Y:S01]  /*2760*/  ISETP.GT.AND P3, PT, R4, 0x8, PT ;  /* 0x000000080400780c */ /* 0x000fe20003f64270 */
[C---:B------:R-:W-:Y:S01]  /*2770*/  IMAD.SHL.U32 R15, R92.reuse, 0x2, RZ ;  /* 0x000000025c0f7824 */ /* 0x040fe200078e00ff */
[----:B------:R-:W-:Y:S02]  /*2780*/  BSSY B1, `(.L_x_39) ;  /* 0x000000c000017945 */ /* 0x000fe40003800000 */
[----:B------:R-:W-:Y:S01]  /*2790*/  FMUL R58, R5, R90 ;  /* 0x0000005a053a7220 */ /* 0x000fe20000400000 */
[----:B------:R-:W-:Y:S02]  /*27a0*/  SHF.L.U64.HI R5, R92, 0x1, R93 ;  /* 0x000000015c057819 */ /* 0x000fe4000001025d */
[----:B------:R-:W-:Y:S01]  /*27b0*/  IADD3 R6, P0, P2, R15, R20, R121 ;  /* 0x000000140f067210 */ /* 0x000fe20007a1e079 */
[----:B------:R-:W-:Y:S01]  /*27c0*/  FFMA R58, R59, R22, R58 ;  /* 0x000000163b3a7223 */ /* 0x000fe2000000003a */
[----:B------:R-:W-:-:S02]  /*27d0*/  P2R R116, PR, RZ, 0x8 ;  /* 0x00000008ff747803 */ /* 0x000fc40000000000 */
[----:B------:R-:W-:Y:S02]  /*27e0*/  IADD3.X R7, R5, R21, R117, P0, P2 ;  /* 0x0000001505077210 */ /* 0x000fe400007e4475 */
[----:B------:R-:W-:Y:S02]  /*27f0*/  F2FP.F16.F32.PACK_AB R58, RZ, R58 ;  /* 0x0000003aff3a723e */ /* 0x000fe400000000ff */
[----:B------:R-:W-:-:S03]  /*2800*/  ISETP.GT.AND P0, PT, R3, RZ, P3 ;  /* 0x000000ff0300720c */ /* 0x000fc60001f04270 */
[----:B------:R0:W-:Y:S10]  /*2810*/  @P1 STG.E.U16 desc[UR38][R110.64+0x2], R58 ;  /* 0x0000023a6e001986 */ /* 0x0001f4000c101526 */
[----:B------:R-:W-:Y:S05]  /*2820*/  @!P0 BRA `(.L_x_40) ;  /* 0x0000000000048947 */ /* 0x000fea0003800000 */
[----:B------:R3:W5:Y:S02]  /*2830*/  LDG.E.LTC128B.U16 R118, desc[UR38][R8.64+0x10] ;  /* 0x0000102608767981 */ /* 0x000764000c1e1520 */
.L_x_40:
[----:B------:R-:W-:Y:S05]  /*2840*/  BSYNC B1 ;  /* 0x0000000000017941 */ /* 0x000fea0003800000 */
.L_x_39:
[----:B-----5:R-:W-:Y:S01]  /*2850*/  HADD2.F32 R59, -RZ, R118.H0_H0 ;  /* 0x20000076ff3b7230 */ /* 0x020fe20000004100 */
[----:B------:R-:W-:Y:S01]  /*2860*/  ISETP.GT.AND P1, PT, R4, 0x9, PT ;  /* 0x000000090400780c */ /* 0x000fe20003f24270 */
[----:B------:R-:W-:Y:S03]  /*2870*/  BSSY B1, `(.L_x_41) ;  /* 0x0000009000017945 */ /* 0x000fe60003800000 */
[----:B------:R-:W-:Y:S01]  /*2880*/  FMUL R59, R59, R90 ;  /* 0x0000005a3b3b7220 */ /* 0x000fe20000400000 */
[----:B------:R-:W-:-:S03]  /*2890*/  P2R R117, PR, RZ, 0x2 ;  /* 0x00000002ff757803 */ /* 0x000fc60000000000 */
[----:B------:R-:W-:-:S05]  /*28a0*/  FFMA R59, R60, R22, R59 ;  /* 0x000000163c3b7223 */ /* 0x000fca000000003b */
[----:B------:R-:W-:-:S05]  /*28b0*/  F2FP.F16.F32.PACK_AB R59, RZ, R59 ;  /* 0x0000003bff3b723e */ /* 0x000fca00000000ff */
[----:B------:R4:W-:Y:S01]  /*28c0*/  @P0 STG.E.U16 desc[UR38][R20.64+0x10], R59 ;  /* 0x0000103b14000986 */ /* 0x0009e2000c101526 */
[----:B------:R-:W-:-:S13]  /*28d0*/  ISETP.GT.AND P0, PT, R3, RZ, P1 ;  /* 0x000000ff0300720c */ /* 0x000fda0000f04270 */
[----:B----4-:R-:W-:Y:S05]  /*28e0*/  @!P0 BRA `(.L_x_42) ;  /* 0x0000000000048947 */ /* 0x010fea0003800000 */
[----:B------:R4:W5:Y:S02]  /*28f0*/  LDG.E.LTC128B.U16 R118, desc[UR38][R8.64+0x12] ;  /* 0x0000122608767981 */ /* 0x000964000c1e1520 */
.L_x_42:
[----:B------:R-:W-:Y:S05]  /*2900*/  BSYNC B1 ;  /* 0x0000000000017941 */ /* 0x000fea0003800000 */
.L_x_41:
[----:B-----5:R-:W-:Y:S01]  /*2910*/  HADD2.F32 R59, -RZ, R118.H0_H0 ;  /* 0x20000076ff3b7230 */ /* 0x020fe20000004100 */
[----:B------:R-:W-:Y:S04]  /*2920*/  BSSY B1, `(.L_x_43) ;  /* 0x0000008000017945 */ /* 0x000fe80003800000 */
[----:B0-----:R-:W-:-:S04]  /*2930*/  FMUL R58, R59, R90 ;  /* 0x0000005a3b3a7220 */ /* 0x001fc80000400000 */
[----:B------:R-:W-:-:S05]  /*2940*/  FFMA R58, R61, R22, R58 ;  /* 0x000000163d3a7223 */ /* 0x000fca000000003a */
[----:B------:R-:W-:-:S05]  /*2950*/  F2FP.F16.F32.PACK_AB R58, RZ, R58 ;  /* 0x0000003aff3a723e */ /* 0x000fca00000000ff */
[----:B------:R0:W-:Y:S01]  /*2960*/  @P0 STG.E.U16 desc[UR38][R20.64+0x12], R58 ;  /* 0x0000123a14000986 */ /* 0x0001e2000c101526 */
[----:B------:R-:W-:-:S13]  /*2970*/  ISETP.GT.AND P0, PT, R3, 0x8, P3 ;  /* 0x000000080300780c */ /* 0x000fda0001f04270 */
[----:B0-----:R-:W-:Y:S05]  /*2980*/  @!P0 BRA `(.L_x_44) ;  /* 0x0000000000048947 */ /* 0x001fea0003800000 */
[----:B------:R0:W5:Y:S02]  /*2990*/  LDG.E.LTC128B.U16 R118, desc[UR38][R56.64+0x10] ;  /* 0x0000102638767981 */ /* 0x000164000c1e1520 */
.L_x_44:
[----:B------:R-:W-:Y:S05]  /*29a0*/  BSYNC B1 ;  /* 0x0000000000017941 */ /* 0x000fea0003800000 */
.L_x_43:
[----:B-----5:R-:W-:Y:S01]  /*29b0*/  HADD2.F32 R59, -RZ, R118.H0_H0 ;  /* 0x20000076ff3b7230 */ /* 0x020fe20000004100 */
[----:B------:R-:W-:Y:S04]  /*29c0*/  BSSY B1, `(.L_x_45) ;  /* 0x000000a000017945 */ /* 0x000fe80003800000 */
[----:B------:R-:W-:-:S04]  /*29d0*/  FMUL R59, R59, R90 ;  /* 0x0000005a3b3b7220 */ /* 0x000fc80000400000 */
[----:B------:R-:W-:-:S05]  /*29e0*/  FFMA R59, R62, R22, R59 ;  /* 0x000000163e3b7223 */ /* 0x000fca000000003b */
[----:B------:R-:W-:-:S05]  /*29f0*/  F2FP.F16.F32.PACK_AB R59, RZ, R59 ;  /* 0x0000003bff3b723e */ /* 0x000fca00000000ff */
[----:B------:R0:W-:Y:S01]  /*2a00*/  @P0 STG.E.U16 desc[UR38][R110.64+0x10], R59 ;  /* 0x0000103b6e000986 */ /* 0x0001e2000c101526 */
[----:B------:R-:W-:-:S05]  /*2a10*/  IADD3 R121, P0, R108, 0x80, RZ ;  /* 0x000000806c797810 */ /* 0x000fca0007f1e0ff */
[----:B------:R-:W-:Y:S01]  /*2a20*/  IMAD.X R109, RZ, RZ, R109, P0 ;  /* 0x000000ffff6d7224 */ /* 0x000fe200000e066d */
[----:B------:R-:W-:-:S13]  /*2a30*/  ISETP.GT.AND P0, PT, R3, 0x8, P1 ;  /* 0x000000080300780c */ /* 0x000fda0000f04270 */
[----:B0-----:R-:W-:Y:S05]  /*2a40*/  @!P0 BRA `(.L_x_46) ;  /* 0x0000000000048947 */ /* 0x001fea0003800000 */
[----:B------:R0:W5:Y:S02]  /*2a50*/  LDG.E.LTC128B.U16 R118, desc[UR38][R56.64+0x12] ;  /* 0x0000122638767981 */ /* 0x000164000c1e1520 */
.L_x_46:
[----:B------:R-:W-:Y:S05]  /*2a60*/  BSYNC B1 ;  /* 0x0000000000017941 */ /* 0x000fea0003800000 */
.L_x_45:
[----:B-----5:R-:W-:Y:S01]  /*2a70*/  HADD2.F32 R59, -RZ, R118.H0_H0 ;  /* 0x20000076ff3b7230 */ /* 0x020fe20000004100 */
[----:B------:R-:W-:Y:S01]  /*2a80*/  ISETP.GT.AND P2, PT, R4, 0x10, PT ;  /* 0x000000100400780c */ /* 0x000fe20003f44270 */
[----:B------:R-:W-:Y:S01]  /*2a90*/  IMAD R60, R109, R106, RZ ;  /* 0x0000006a6d3c7224 */ /* 0x000fe200078e02ff */
[----:B------:R-:W-:Y:S02]  /*2aa0*/  BSSY B1, `(.L_x_47) ;  /* 0x0000021000017945 */ /* 0x000fe40003800000 */
[----:B------:R-:W-:Y:S01]  /*2ab0*/  FMUL R58, R59, R90 ;  /* 0x0000005a3b3a7220 */ /* 0x000fe20000400000 */
[C---:B------:R-:W-:Y:S02]  /*2ac0*/  IMAD R103, R121.reuse, R107, R60 ;  /* 0x0000006b79677224 */ /* 0x040fe400078e023c */
[----:B------:R-:W-:-:S04]  /*2ad0*/  IMAD.WIDE.U32 R60, R121, R106, R10 ;  /* 0x0000006a793c7225 */ /* 0x000fc800078e000a */
[----:B------:R-:W-:Y:S01]  /*2ae0*/  FFMA R58, R63, R22, R58 ;  /* 0x000000163f3a7223 */ /* 0x000fe2000000003a */
[----:B------:R-:W-:-:S04]  /*2af0*/  IMAD.IADD R61, R103, 0x1, R61 ;  /* 0x00000001673d7824 */ /* 0x000fc800078e023d */
[----:B------:R-:W-:-:S04]  /*2b00*/  F2FP.F16.F32.PACK_AB R58, RZ, R58 ;  /* 0x0000003aff3a723e */ /* 0x000fc800000000ff */
[----:B------:R-:W-:Y:S01]  /*2b10*/  PRMT R63, R58, 0x7610, R63 ;  /* 0x000076103a3f7816 */ /* 0x000fe2000000003f */
[----:B------:R-:W-:-:S04]  /*2b20*/  IMAD.WIDE.U32 R58, R121, R106, R104 ;  /* 0x0000006a793a7225 */ /* 0x000fc800078e0068 */
[----:B------:R1:W-:Y:S01]  /*2b30*/  @P0 STG.E.U16 desc[UR38][R110.64+0x12], R63 ;  /* 0x0000123f6e000986 */ /* 0x0003e2000c101526 */
[----:B------:R-:W-:Y:S02]  /*2b40*/  IMAD.IADD R59, R59, 0x1, R103 ;  /* 0x000000013b3b7824 */ /* 0x000fe400078e0267 */
[----:B------:R-:W-:-:S04]  /*2b50*/  IMAD.WIDE.U32 R106, R121, R106, R112 ;  /* 0x0000006a796a7225 */ /* 0x000fc800078e0070 */
[----:B------:R-:W-:Y:S02]  /*2b60*/  IMAD.IADD R103, R103, 0x1, R107 ;  /* 0x0000000167677824 */ /* 0x000fe400078e026b */
[----:B-1----:R-:W-:Y:S01]  /*2b70*/  IMAD.WIDE.U32 R62, R23, R14, R60 ;  /* 0x0000000e173e7225 */ /* 0x002fe200078e003c */
[----:B------:R-:W-:-:S04]  /*2b80*/  LEA R60, P0, R58, R12, 0x1 ;  /* 0x0000000c3a3c7211 */ /* 0x000fc800078008ff */
[----:B------:R-:W-:Y:S01]  /*2b90*/  LEA.HI.X R61, R58, R13, R59, 0x1, P0 ;  /* 0x0000000d3a3d7211 */ /* 0x000fe200000f0c3b */
[----:B------:R-:W-:Y:S01]  /*2ba0*/  IMAD.IADD R59, R101, 0x1, R63 ;  /* 0x00000001653b7824 */ /* 0x000fe200078e023f */
[----:B------:R-:W-:-:S04]  /*2bb0*/  LEA R58, P0, R62, R12, 0x1 ;  /* 0x0000000c3e3a7211 */ /* 0x000fc800078008ff */
[----:B------:R-:W-:Y:S02]  /*2bc0*/  LEA.HI.X R59, R62, R13, R59, 0x1, P0 ;  /* 0x0000000d3e3b7211 */ /* 0x000fe400000f0c3b */
[----:B------:R-:W-:-:S05]  /*2bd0*/  IADD3 R102, P0, R102, R106, RZ ;  /* 0x0000006a66667210 */ /* 0x000fca0007f1e0ff */
[----:B------:R-:W-:Y:S01]  /*2be0*/  IMAD.X R104, R103, 0x1, R105, P0 ;  /* 0x0000000167687824 */ /* 0x000fe200000e0669 */
[----:B------:R-:W-:-:S05]  /*2bf0*/  IADD3 R62, P0, R10, R106, RZ ;  /* 0x0000006a0a3e7210 */ /* 0x000fca0007f1e0ff */
[----:B------:R-:W-:Y:S01]  /*2c00*/  IMAD.X R63, R11, 0x1, R103, P0 ;  /* 0x000000010b3f7824 */ /* 0x000fe200000e0667 */
[----:B------:R-:W-:Y:S01]  /*2c10*/  LEA R10, P0, R102, R12, 0x1 ;  /* 0x0000000c660a7211 */ /* 0x000fe200078008ff */
[----:B------:R-:W-:-:S03]  /*2c20*/  IMAD.WIDE.U32 R62, R23, R14, R62 ;  /* 0x0000000e173e7225 */ /* 0x000fc600078e003e */
[----:B------:R-:W-:Y:S01]  /*2c30*/  LEA.HI.X R11, R102, R13, R104, 0x1, P0 ;  /* 0x0000000d660b7211 */ /* 0x000fe200000f0c68 */
[----:B------:R-:W-:Y:S01]  /*2c40*/  IMAD.IADD R101, R101, 0x1, R63 ;  /* 0x0000000165657824 */ /* 0x000fe200078e023f */
[----:B------:R-:W-:-:S04]  /*2c50*/  LEA R12, P0, R62, R12, 0x1 ;  /* 0x0000000c3e0c7211 */ /* 0x000fc800078008ff */
[----:B------:R-:W-:Y:S02]  /*2c60*/  LEA.HI.X R13, R62, R13, R101, 0x1, P0 ;  /* 0x0000000d3e0d7211 */ /* 0x000fe400000f0c65 */
[----:B------:R-:W-:Y:S02]  /*2c70*/  ISETP.GT.AND P0, PT, R3, RZ, P2 ;  /* 0x000000ff0300720c */ /* 0x000fe40001704270 */
[----:B------:R-:W-:-:S11]  /*2c80*/  P2R R101, PR, RZ, 0x4 ;  /* 0x00000004ff657803 */ /* 0x000fd60000000000 */
[----:B------:R-:W-:Y:S05]  /*2c90*/  @!P0 BRA `(.L_x_48) ;  /* 0x0000000000048947 */ /* 0x000fea0003800000 */
[----:B------:R1:W5:Y:S02]  /*2ca0*/  LDG.E.LTC128B.U16 R118, desc[UR38][R8.64+0x20] ;  /* 0x0000202608767981 */ /* 0x000364000c1e1520 */
.L_x_48:
[----:B------:R-:W-:Y:S05]  /*2cb0*/  BSYNC B1 ;  /* 0x0000000000017941 */ /* 0x000fea0003800000 */
.L_x_47:
        /* <DEDUP_REMOVED lines=9> */
[----:B0-----:R-:W-:Y:S05]  /*2d50*/  @!P0 BRA `(.L_x_50) ;  /* 0x0000000000048947 */ /* 0x001fea0003800000 */
[----:B------:R0:W5:Y:S02]  /*2d60*/  LDG.E.LTC128B.U16 R118, desc[UR38][R8.64+0x22] ;  /* 0x0000222608767981 */ /* 0x000164000c1e1520 */
.L_x_50:
[----:B------:R-:W-:Y:S05]  /*2d70*/  BSYNC B1 ;  /* 0x0000000000017941 */ /* 0x000fea0003800000 */
.L_x_49:
[----:B-----5:R-:W-:Y:S01]  /*2d80*/  HADD2.F32 R23, -RZ, R118.H0_H0 ;  /* 0x20000076ff177230 */ /* 0x020fe20000004100 */
[----:B------:R-:W-:Y:S04]  /*2d90*/  BSSY B1, `(.L_x_51) ;  /* 0x0000008000017945 */ /* 0x000fe80003800000 */
[----:B------:R-:W-:-:S04]  /*2da0*/  FMUL R14, R23, R90 ;  /* 0x0000005a170e7220 */ /* 0x000fc80000400000 */
[----:B------:R-:W-:-:S05]  /*2db0*/  FFMA R14, R65, R22, R14 ;  /* 0x00000016410e7223 */ /* 0x000fca000000000e */
[----:B------:R-:W-:-:S05]  /*2dc0*/  F2FP.F16.F32.PACK_AB R14, RZ, R14 ;  /* 0x0000000eff0e723e */ /* 0x000fca00000000ff */
[----:B------:R0:W-:Y:S01]  /*2dd0*/  @P0 STG.E.U16 desc[UR38][R20.64+0x22], R14 ;  /* 0x0000220e14000986 */ /* 0x0001e2000c101526 */
[----:B------:R-:W-:-:S13]  /*2de0*/  ISETP.GT.AND P0, PT, R3, 0x8, P2 ;  /* 0x000000080300780c */ /* 0x000fda0001704270 */
[----:B0-----:R-:W-:Y:S05]  /*2df0*/  @!P0 BRA `(.L_x_52) ;  /* 0x0000000000048947 */ /* 0x001fea0003800000 */
[----:B------:R0:W5:Y:S02]  /*2e00*/  LDG.E.LTC128B.U16 R118, desc[UR38][R56.64+0x20] ;  /* 0x0000202638767981 */ /* 0x000164000c1e1520 */
.L_x_52:
[----:B------:R-:W-:Y:S05]  /*2e10*/  BSYNC B1 ;  /* 0x0000000000017941 */ /* 0x000fea0003800000 */
.L_x_51:
        /* <DEDUP_REMOVED lines=9> */
.L_x_54:
[----:B------:R-:W-:Y:S05]  /*2eb0*/  BSYNC B1 ;  /* 0x0000000000017941 */ /* 0x000fea0003800000 */
.L_x_53:
        /* <DEDUP_REMOVED lines=11> */
.L_x_56:
[----:B------:R-:W-:Y:S05]  /*2f70*/  BSYNC B1 ;  /* 0x0000000000017941 */ /* 0x000fea0003800000 */
.L_x_55:
        /* <DEDUP_REMOVED lines=11> */
.L_x_58:
[----:B------:R-:W-:Y:S05]  /*3030*/  BSYNC B1 ;  /* 0x0000000000017941 */ /* 0x000fea0003800000 */
.L_x_57:
        /* <DEDUP_REMOVED lines=9> */
.L_x_60:
[----:B------:R-:W-:Y:S05]  /*30d0*/  BSYNC B1 ;  /* 0x0000000000017941 */ /* 0x000fea0003800000 */
.L_x_59:
        /* <DEDUP_REMOVED lines=9> */
.L_x_62:
[----:B------:R-:W-:Y:S05]  /*3170*/  BSYNC B1 ;  /* 0x0000000000017941 */ /* 0x000fea0003800000 */
.L_x_61:
        /* <DEDUP_REMOVED lines=11> */
.L_x_64:
[----:B------:R-:W-:Y:S05]  /*3230*/  BSYNC B1 ;  /* 0x0000000000017941 */ /* 0x000fea0003800000 */
.L_x_63:
        /* <DEDUP_REMOVED lines=11> */
.L_x_66:
[----:B------:R-:W-:Y:S05]  /*32f0*/  BSYNC B1 ;  /* 0x0000000000017941 */ /* 0x000fea0003800000 */
.L_x_65:
        /* <DEDUP_REMOVED lines=9> */
.L_x_68:
[----:B------:R-:W-:Y:S05]  /*3390*/  BSYNC B1 ;  /* 0x0000000000017941 */ /* 0x000fea0003800000 */
.L_x_67:
        /* <DEDUP_REMOVED lines=9> */
.L_x_70:
[----:B------:R-:W-:Y:S05]  /*3430*/  BSYNC B1 ;  /* 0x0000000000017941 */ /* 0x000fea0003800000 */
.L_x_69:
        /* <DEDUP_REMOVED lines=11> */
.L_x_72:
[----:B------:R-:W-:Y:S05]  /*34f0*/  BSYNC B1 ;  /* 0x0000000000017941 */ /* 0x000fea0003800000 */
.L_x_71:
        /* <DEDUP_REMOVED lines=11> */
.L_x_74:
[----:B------:R-:W-:Y:S05]  /*35b0*/  BSYNC B1 ;  /* 0x0000000000017941 */ /* 0x000fea0003800000 */
.L_x_73:
        /* <DEDUP_REMOVED lines=9> */
.L_x_76:
[----:B------:R-:W-:Y:S05]  /*3650*/  BSYNC B1 ;  /* 0x0000000000017941 */ /* 0x000fea0003800000 */
.L_x_75:
        /* <DEDUP_REMOVED lines=9> */
.L_x_78:
[----:B------:R-:W-:Y:S05]  /*36f0*/  BSYNC B1 ;  /* 0x0000000000017941 */ /* 0x000fea0003800000 */
.L_x_77:
[----:B-----5:R-:W-:Y:S01]  /*3700*/  HADD2.F32 R23, -RZ, R118.H0_H0 ;  /* 0x20000076ff177230 */ /* 0x020fe20000004100 */
[----:B------:R-:W-:Y:S01]  /*3710*/  ISETP.GT.AND P6, PT, R4, 0x30, PT ;  /* 0x000000300400780c */ /* 0x000fe20003fc4270 */
[----:B------:R-:W-:Y:S03]  /*3720*/  BSSY B1, `(.L_x_79) ;  /* 0x0000008000017945 */ /* 0x000fe60003800000 */
[----:B------:R-:W-:-:S04]  /*3730*/  FMUL R14, R23, R90 ;  /* 0x0000005a170e7220 */ /* 0x000fc80000400000 */
[----:B------:R-:W-:-:S05]  /*3740*/  FFMA R14, R79, R22, R14 ;  /* 0x000000164f0e7223 */ /* 0x000fca000000000e */
[----:B------:R-:W-:-:S05]  /*3750*/  F2FP.F16.F32.PACK_AB R14, RZ, R14 ;  /* 0x0000000eff0e723e */ /* 0x000fca00000000ff */
[----:B------:R0:W-:Y:S01]  /*3760*/  @P0 STG.E.U16 desc[UR38][R110.64+0x52], R14 ;  /* 0x0000520e6e000986 */ /* 0x0001e2000c101526 */
[----:B------:R-:W-:-:S13]  /*3770*/  ISETP.GT.AND P0, PT, R3, RZ, P6 ;  /* 0x000000ff0300720c */ /* 0x000fda0003704270 */
[----:B0-----:R-:W-:Y:S05]  /*3780*/  @!P0 BRA `(.L_x_80) ;  /* 0x0000000000048947 */ /* 0x001fea0003800000 */
[----:B------:R0:W5:Y:S02]  /*3790*/  LDG.E.LTC128B.U16 R118, desc[UR38][R8.64+0x60] ;  /* 0x0000602608767981 */ /* 0x000164000c1e1520 */
.L_x_80:
[----:B------:R-:W-:Y:S05]  /*37a0*/  BSYNC B1 ;  /* 0x0000000000017941 */ /* 0x000fea0003800000 */
.L_x_79:
        /* <DEDUP_REMOVED lines=10> */
.L_x_82:
[----:B------:R-:W-:Y:S05]  /*3850*/  BSYNC B1 ;  /* 0x0000000000017941 */ /* 0x000fea0003800000 */
.L_x_81:
        /* <DEDUP_REMOVED lines=9> */
.L_x_84:
[----:B------:R-:W-:Y:S05]  /*38f0*/  BSYNC B1 ;  /* 0x0000000000017941 */ /* 0x000fea0003800000 */
.L_x_83:
        /* <DEDUP_REMOVED lines=9> */
.L_x_86:
[----:B------:R-:W-:Y:S05]  /*3990*/  BSYNC B1 ;  /* 0x0000000000017941 */ /* 0x000fea0003800000 */
.L_x_85:
        /* <DEDUP_REMOVED lines=10> */
.L_x_88:
[----:B------:R-:W-:Y:S05]  /*3a40*/  BSYNC B1 ;  /* 0x0000000000017941 */ /* 0x000fea0003800000 */
.L_x_87:
[----:B-----5:R-:W-:Y:S01]  /*3a50*/  HADD2.F32 R23, -RZ, R118.H0_H0 ;  /* 0x20000076ff177230 */ /* 0x020fe20000004100 */
[----:B------:R-:W-:Y:S04]  /*3a60*/  BSSY B1, `(.L_x_89) ;  /* 0x000000f000017945 */ /* 0x000fe80003800000 */
[----:B------:R-:W-:-:S04]  /*3a70*/  FMUL R23, R23, R90 ;  /* 0x0000005a17177220 */ /* 0x000fc80000400000 */
[----:B------:R-:W-:-:S05]  /*3a80*/  FFMA R23, R84, R22, R23 ;  /* 0x0000001654177223 */ /* 0x000fca0000000017 */
[----:B------:R-:W-:-:S05]  /*3a90*/  F2FP.F16.F32.PACK_AB R23, RZ, R23 ;  /* 0x00000017ff17723e */ /* 0x000fca00000000ff */
[----:B------:R0:W-:Y:S01]  /*3aa0*/  @P0 STG.E.U16 desc[UR38][R20.64+0x70], R23 ;  /* 0x0000701714000986 */ /* 0x0001e2000c101526 */
[----:B------:R-:W-:-:S05]  /*3ab0*/  IADD3 R62, P0, R15, R110, RZ ;  /* 0x0000006e0f3e7210 */ /* 0x000fca0007f1e0ff */
[----:B------:R-:W-:Y:S01]  /*3ac0*/  IMAD.X R63, R5, 0x1, R111, P0 ;  /* 0x00000001053f7824 */ /* 0x000fe200000e066f */
[----:B------:R-:W-:-:S05]  /*3ad0*/  IADD3 R64, P0, R15, R110, RZ ;  /* 0x0000006e0f407210 */ /* 0x000fca0007f1e0ff */
[----:B------:R-:W-:Y:S01]  /*3ae0*/  IMAD.X R65, R5, 0x1, R111, P0 ;  /* 0x0000000105417824 */ /* 0x000fe200000e066f */
[----:B------:R-:W-:-:S05]  /*3af0*/  IADD3 R14, P0, R15, R20, RZ ;  /* 0x000000140f0e7210 */ /* 0x000fca0007f1e0ff */
[----:B------:R-:W-:Y:S01]  /*3b00*/  IMAD.X R15, R5, 0x1, R21, P0 ;  /* 0x00000001050f7824 */ /* 0x000fe200000e0615 */
[----:B------:R-:W-:-:S04]  /*3b10*/  ISETP.GT.AND P0, PT, R4, 0x39, PT ;  /* 0x000000390400780c */ /* 0x000fc80003f04270 */
[----:B------:R-:W-:-:S13]  /*3b20*/  ISETP.GT.AND P3, PT, R3, RZ, P0 ;  /* 0x000000ff0300720c */ /* 0x000fda0000764270 */
[----:B0-----:R-:W-:Y:S05]  /*3b30*/  @!P3 BRA `(.L_x_90) ;  /* 0x000000000004b947 */ /* 0x001fea0003800000 */
[----:B------:R0:W5:Y:S02]  /*3b40*/  LDG.E.LTC128B.U16 R118, desc[UR38][R8.64+0x72] ;  /* 0x0000722608767981 */ /* 0x000164000c1e1520 */
.L_x_90:
[----:B------:R-:W-:Y:S05]  /*3b50*/  BSYNC B1 ;  /* 0x0000000000017941 */ /* 0x000fea0003800000 */
.L_x_89:
        /* <DEDUP_REMOVED lines=9> */
.L_x_92:
[----:B------:R-:W-:Y:S05]  /*3bf0*/  BSYNC B1 ;  /* 0x0000000000017941 */ /* 0x000fea0003800000 */
.L_x_91:
        /* <DEDUP_REMOVED lines=9> */
.L_x_94:
[----:B------:R-:W-:Y:S05]  /*3c90*/  BSYNC B1 ;  /* 0x0000000000017941 */ /* 0x000fea0003800000 */
.L_x_93:
[----:B-----5:R-:W-:-:S05]  /*3ca0*/  HADD2.F32 R5, -RZ, R118.H0_H0 ;  /* 0x20000076ff057230 */ /* 0x020fca0000004100 */
[----:B------:R-:W-:-:S04]  /*3cb0*/  FMUL R4, R5, R90 ;  /* 0x0000005a05047220 */ /* 0x000fc80000400000 */
[----:B------:R-:W-:-:S05]  /*3cc0*/  FFMA R4, R87, R22, R4 ;  /* 0x0000001657047223 */ /* 0x000fca0000000004 */
[----:B------:R-:W-:-:S05]  /*3cd0*/  F2FP.F16.F32.PACK_AB R4, RZ, R4 ;  /* 0x00000004ff04723e */ /* 0x000fca00000000ff */
[----:B------:R0:W-:Y:S01]  /*3ce0*/  @P3 STG.E.U16 desc[UR38][R110.64+0x72], R4 ;  /* 0x000072046e003986 */ /* 0x0001e2000c101526 */
[----:B------:R-:W-:-:S13]  /*3cf0*/  ISETP.GT.AND P3, PT, R3, 0x80, P5 ;  /* 0x000000800300780c */ /* 0x000fda0002f64270 */
[----:B------:R-:W2:Y:S01]  /*3d00*/  @P3 LDG.E.LTC128B.U16 R118, desc[UR38][R60.64] ;  /* 0x000000263c763981 */ /* 0x000ea2000c1e1520 */
[----:B------:R-:W-:Y:S01]  /*3d10*/  BSSY B1, `(.L_x_95) ;  /* 0x000000a000017945 */ /* 0x000fe20003800000 */
[----:B--2---:R-:W-:-:S05]  /*3d20*/  HADD2.F32 R5, -RZ, R118.H0_H0 ;  /* 0x20000076ff057230 */ /* 0x004fca0000004100 */
[----:B------:R-:W-:-:S04]  /*3d30*/  FMUL R5, R5, R90 ;  /* 0x0000005a05057220 */ /* 0x000fc80000400000 */
[----:B------:R-:W-:-:S05]  /*3d40*/  FFMA R5, R24, R22, R5 ;  /* 0x0000001618057223 */ /* 0x000fca0000000005 */
[----:B------:R-:W-:-:S05]  /*3d50*/  F2FP.F16.F32.PACK_AB R5, RZ, R5 ;  /* 0x00000005ff05723e */ /* 0x000fca00000000ff */
[----:B------:R0:W-:Y:S01]  /*3d60*/  @P3 STG.E.U16 desc[UR38][R14.64], R5 ;  /* 0x000000050e003986 */ /* 0x0001e2000c101526 */
[----:B------:R-:W-:-:S04]  /*3d70*/  ISETP.NE.AND P3, PT, R119, RZ, PT ;  /* 0x000000ff7700720c */ /* 0x000fc80003f65270 */
[----:B------:R-:W-:-:S13]  /*3d80*/  ISETP.GT.AND P3, PT, R3, 0x80, P3 ;  /* 0x000000800300780c */ /* 0x000fda0001f64270 */
[----:B0-----:R-:W-:Y:S05]  /*3d90*/  @!P3 BRA `(.L_x_96) ;  /* 0x000000000004b947 */ /* 0x001fea0003800000 */
[----:B------:R0:W5:Y:S02]  /*3da0*/  LDG.E.LTC128B.U16 R118, desc[UR38][R58.64+0x2] ;  /* 0x000002263a767981 */ /* 0x000164000c1e1520 */
.L_x_96:
[----:B------:R-:W-:Y:S05]  /*3db0*/  BSYNC B1 ;  /* 0x0000000000017941 */ /* 0x000fea0003800000 */
.L_x_95:
[----:B-----5:R-:W-:Y:S01]  /*3dc0*/  HADD2.F32 R5, -RZ, R118.H0_H0 ;  /* 0x20000076ff057230 */ /* 0x020fe20000004100 */
[----:B------:R-:W-:Y:S01]  /*3dd0*/  ISETP.GT.AND P5, PT, R3, 0x88, P5 ;  /* 0x000000880300780c */ /* 0x000fe20002fa4270 */
[----:B------:R-:W-:Y:S03]  /*3de0*/  BSSY B1, `(.L_x_97) ;  /* 0x000000a000017945 */ /* 0x000fe60003800000 */
[----:B------:R-:W-:Y:S01]  /*3df0*/  FMUL R4, R5, R90 ;  /* 0x0000005a05047220 */ /* 0x000fe20000400000 */
[----:B------:R-:W-:-:S03]  /*3e00*/  @P3 IMAD.MOV.U32 R5, RZ, RZ, R15 ;  /* 0x000000ffff053224 */ /* 0x000fc600078e000f */
[----:B------:R-:W-:-:S05]  /*3e10*/  FFMA R4, R25, R22, R4 ;  /* 0x0000001619047223 */ /* 0x000fca0000000004 */
[----:B------:R-:W-:-:S04]  /*3e20*/  F2FP.F16.F32.PACK_AB R4, RZ, R4 ;  /* 0x00000004ff04723e */ /* 0x000fc800000000ff */
[----:B-1-34-:R-:W-:Y:S01]  /*3e30*/  PRMT R8, R4, 0x7610, R8 ;  /* 0x0000761004087816 */ /* 0x01afe20000000008 */
[----:B------:R-:W-:-:S05]  /*3e40*/  @P3 IMAD.MOV.U32 R4, RZ, RZ, R14 ;  /* 0x000000ffff043224 */ /* 0x000fca00078e000e */
[----:B------:R1:W-:Y:S01]  /*3e50*/  @P3 STG.E.U16 desc[UR38][R4.64+0x2], R8 ;  /* 0x0000020804003986 */ /* 0x0003e2000c101526 */
[----:B------:R-:W-:Y:S05]  /*3e60*/  @!P5 BRA `(.L_x_98) ;  /* 0x000000000004d947 */ /* 0x000fea0003800000 */
[----:B------:R2:W5:Y:S02]  /*3e70*/  LDG.E.LTC128B.U16 R118, desc[UR38][R10.64] ;  /* 0x000000260a767981 */ /* 0x000564000c1e1520 */
.L_x_98:
[----:B------:R-:W-:Y:S05]  /*3e80*/  BSYNC B1 ;  /* 0x0000000000017941 */ /* 0x000fea0003800000 */
.L_x_97:
[----:B-1---5:R-:W-:Y:S01]  /*3e90*/  HADD2.F32 R5, -RZ, R118.H0_H0 ;  /* 0x20000076ff057230 */ /* 0x022fe20000004100 */
[----:B------:R-:W-:Y:S01]  /*3ea0*/  ISETP.NE.AND P3, PT, R119, RZ, PT ;  /* 0x000000ff7700720c */ /* 0x000fe20003f65270 */
[----:B------:R-:W-:Y:S03]  /*3eb0*/  BSSY B1, `(.L_x_99) ;  /* 0x0000008000017945 */ /* 0x000fe60003800000 */
[----:B------:R-:W-:Y:S01]  /*3ec0*/  FMUL R5, R5, R90 ;  /* 0x0000005a05057220 */ /* 0x000fe20000400000 */
[----:B------:R-:W-:-:S03]  /*3ed0*/  ISETP.GT.AND P3, PT, R3, 0x88, P3 ;  /* 0x000000880300780c */ /* 0x000fc60001f64270 */
[----:B------:R-:W-:-:S05]  /*3ee0*/  FFMA R5, R26, R22, R5 ;  /* 0x000000161a057223 */ /* 0x000fca0000000005 */
[----:B------:R-:W-:-:S05]  /*3ef0*/  F2FP.F16.F32.PACK_AB R5, RZ, R5 ;  /* 0x00000005ff05723e */ /* 0x000fca00000000ff */
[----:B------:R1:W-:Y:S01]  /*3f00*/  @P5 STG.E.U16 desc[UR38][R62.64], R5 ;  /* 0x000000053e005986 */ /* 0x0003e2000c101526 */
[----:B------:R-:W-:Y:S05]  /*3f10*/  @!P3 BRA `(.L_x_100) ;  /* 0x000000000004b947 */ /* 0x000fea0003800000 */
[----:B------:R3:W5:Y:S02]  /*3f20*/  LDG.E.LTC128B.U16 R118, desc[UR38][R12.64+0x2] ;  /* 0x000002260c767981 */ /* 0x000764000c1e1520 */
.L_x_100:
[----:B------:R-:W-:Y:S05]  /*3f30*/  BSYNC B1 ;  /* 0x0000000000017941 */ /* 0x000fea0003800000 */
.L_x_99:
[----:B-1---5:R-:W-:Y:S01]  /*3f40*/  HADD2.F32 R5, -RZ, R118.H0_H0 ;  /* 0x20000076ff057230 */ /* 0x022fe20000004100 */
[----:B------:R-:W-:Y:S01]  /*3f50*/  ISETP.NE.AND P5, PT, R116, RZ, PT ;  /* 0x000000ff7400720c */ /* 0x000fe20003fa5270 */
[----:B------:R-:W-:Y:S03]  /*3f60*/  BSSY B1, `(.L_x_101) ;  /* 0x0000008000017945 */ /* 0x000fe60003800000 */
[----:B------:R-:W-:-:S04]  /*3f70*/  FMUL R4, R5, R90 ;  /* 0x0000005a05047220 */ /* 0x000fc80000400000 */
[----:B------:R-:W-:-:S05]  /*3f80*/  FFMA R4, R27, R22, R4 ;  /* 0x000000161b047223 */ /* 0x000fca0000000004 */
[----:B------:R-:W-:-:S05]  /*3f90*/  F2FP.F16.F32.PACK_AB R4, RZ, R4 ;  /* 0x00000004ff04723e */ /* 0x000fca00000000ff */
[----:B------:R1:W-:Y:S01]  /*3fa0*/  @P3 STG.E.U16 desc[UR38][R64.64+0x2], R4 ;  /* 0x0000020440003986 */ /* 0x0003e2000c101526 */
[----:B------:R-:W-:-:S13]  /*3fb0*/  ISETP.GT.AND P3, PT, R3, 0x80, P5 ;  /* 0x000000800300780c */ /* 0x000fda0002f64270 */
[----:B-1----:R-:W-:Y:S05]  /*3fc0*/  @!P3 BRA `(.L_x_102) ;  /* 0x000000000004b947 */ /* 0x002fea0003800000 */
[----:B------:R1:W5:Y:S02]  /*3fd0*/  LDG.E.LTC128B.U16 R118, desc[UR38][R58.64+0x10] ;  /* 0x000010263a767981 */ /* 0x000364000c1e1520 */
.L_x_102:
[----:B------:R-:W-:Y:S05]  /*3fe0*/  BSYNC B1 ;  /* 0x0000000000017941 */ /* 0x000fea0003800000 */
.L_x_101:
[----:B-----5:R-:W-:Y:S01]  /*3ff0*/  HADD2.F32 R5, -RZ, R118.H0_H0 ;  /* 0x20000076ff057230 */ /* 0x020fe20000004100 */
[----:B------:R-:W-:Y:S01]  /*4000*/  ISETP.NE.AND P5, PT, R117, RZ, PT ;  /* 0x000000ff7500720c */ /* 0x000fe20003fa5270 */
[----:B------:R-:W-:Y:S01]  /*4010*/  @P3 IMAD.MOV.U32 R4, RZ, RZ, R14 ;  /* 0x000000ffff043224 */ /* 0x000fe200078e000e */
[----:B------:R-:W-:Y:S02]  /*4020*/  BSSY B1, `(.L_x_103) ;  /* 0x000000a000017945 */ /* 0x000fe40003800000 */
[----:B------:R-:W-:-:S04]  /*4030*/  FMUL R5, R5, R90 ;  /* 0x0000005a05057220 */ /* 0x000fc80000400000 */
[----:B------:R-:W-:-:S05]  /*4040*/  FFMA R5, R28, R22, R5 ;  /* 0x000000161c057223 */ /* 0x000fca0000000005 */
[----:B------:R-:W-:-:S04]  /*4050*/  F2FP.F16.F32.PACK_AB R5, RZ, R5 ;  /* 0x00000005ff05723e */ /* 0x000fc800000000ff */
[----:B------:R-:W-:Y:S01]  /*4060*/  PRMT R8, R5, 0x7610, R8 ;  /* 0x0000761005087816 */ /* 0x000fe20000000008 */
[----:B------:R-:W-:-:S05]  /*4070*/  @P3 IMAD.MOV.U32 R5, RZ, RZ, R15 ;  /* 0x000000ffff053224 */ /* 0x000fca00078e000f */
[----:B------:R4:W-:Y:S01]  /*4080*/  @P3 STG.E.U16 desc[UR38][R4.64+0x10], R8 ;  /* 0x0000100804003986 */ /* 0x0009e2000c101526 */
[----:B------:R-:W-:-:S13]  /*4090*/  ISETP.GT.AND P3, PT, R3, 0x80, P5 ;  /* 0x000000800300780c */ /* 0x000fda0002f64270 */
[----:B----4-:R-:W-:Y:S05]  /*40a0*/  @!P3 BRA `(.L_x_104) ;  /* 0x000000000004b947 */ /* 0x010fea0003800000 */
[----:B------:R4:W5:Y:S02]  /*40b0*/  LDG.E.LTC128B.U16 R118, desc[UR38][R58.64+0x12] ;  /* 0x000012263a767981 */ /* 0x000964000c1e1520 */
.L_x_104:
[----:B------:R-:W-:Y:S05]  /*40c0*/  BSYNC B1 ;  /* 0x0000000000017941 */ /* 0x000fea0003800000 */
.L_x_103:
[----:B-----5:R-:W-:Y:S01]  /*40d0*/  HADD2.F32 R5, -RZ, R118.H0_H0 ;  /* 0x20000076ff057230 */ /* 0x020fe20000004100 */
[----:B------:R-:W-:Y:S04]  /*40e0*/  BSSY B1, `(.L_x_105) ;  /* 0x000000c000017945 */ /* 0x000fe80003800000 */
[----:B------:R-:W-:Y:S01]  /*40f0*/  FMUL R4, R5, R90 ;  /* 0x0000005a05047220 */ /* 0x000fe20000400000 */
[----:B------:R-:W-:-:S03]  /*4100*/  @P3 IMAD.MOV.U32 R5, RZ, RZ, R15 ;  /* 0x000000ffff053224 */ /* 0x000fc600078e000f */
[----:B------:R-:W-:-:S05]  /*4110*/  FFMA R4, R29, R22, R4 ;  /* 0x000000161d047223 */ /* 0x000fca0000000004 */
[----:B------:R-:W-:-:S04]  /*4120*/  F2FP.F16.F32.PACK_AB R4, RZ, R4 ;  /* 0x00000004ff04723e */ /* 0x000fc800000000ff */
[----:B------:R-:W-:Y:S01]  /*4130*/  PRMT R8, R4, 0x7610, R8 ;  /* 0x0000761004087816 */ /* 0x000fe20000000008 */
[----:B------:R-:W-:-:S05]  /*4140*/  @P3 IMAD.MOV.U32 R4, RZ, RZ, R14 ;  /* 0x000000ffff043224 */ /* 0x000fca00078e000e */
[----:B------:R0:W-:Y:S01]  /*4150*/  @P3 STG.E.U16 desc[UR38][R4.64+0x12], R8 ;  /* 0x0000120804003986 */ /* 0x0001e2000c101526 */
[----:B------:R-:W-:-:S04]  /*4160*/  ISETP.NE.AND P3, PT, R116, RZ, PT ;  /* 0x000000ff7400720c */ /* 0x000fc80003f65270 */
[----:B------:R-:W-:-:S13]  /*4170*/  ISETP.GT.AND P3, PT, R3, 0x88, P3 ;  /* 0x000000880300780c */ /* 0x000fda0001f64270 */
[----:B0-----:R-:W-:Y:S05]  /*4180*/  @!P3 BRA `(.L_x_106) ;  /* 0x000000000004b947 */ /* 0x001fea0003800000 */
[----:B------:R0:W5:Y:S02]  /*4190*/  LDG.E.LTC128B.U16 R118, desc[UR38][R12.64+0x10] ;  /* 0x000010260c767981 */ /* 0x000164000c1e1520 */
.L_x_106:
[----:B------:R-:W-:Y:S05]  /*41a0*/  BSYNC B1 ;  /* 0x0000000000017941 */ /* 0x000fea0003800000 */
.L_x_105:
        /* <DEDUP_REMOVED lines=9> */
.L_x_108:
[----:B------:R-:W-:Y:S05]  /*4240*/  BSYNC B1 ;  /* 0x0000000000017941 */ /* 0x000fea0003800000 */
.L_x_107:
[----:B-----5:R-:W-:Y:S01]  /*4250*/  HADD2.F32 R5, -RZ, R118.H0_H0 ;  /* 0x20000076ff057230 */ /* 0x020fe20000004100 */
[----:B------:R-:W-:Y:S01]  /*4260*/  ISETP.NE.AND P5, PT, R101, RZ, PT ;  /* 0x000000ff6500720c */ /* 0x000fe20003fa5270 */
[----:B------:R-:W-:Y:S03]  /*4270*/  BSSY B1, `(.L_x_109) ;  /* 0x000000b000017945 */ /* 0x000fe60003800000 */
[----:B------:R-:W-:Y:S01]  /*4280*/  FMUL R4, R5, R90 ;  /* 0x0000005a05047220 */ /* 0x000fe20000400000 */
[----:B------:R-:W-:-:S03]  /*4290*/  @P3 IMAD.MOV.U32 R5, RZ, RZ, R7 ;  /* 0x000000ffff053224 */ /* 0x000fc600078e0007 */
[----:B------:R-:W-:-:S05]  /*42a0*/  FFMA R4, R31, R22, R4 ;  /* 0x000000161f047223 */ /* 0x000fca0000000004 */
[----:B------:R-:W-:-:S04]  /*42b0*/  F2FP.F16.F32.PACK_AB R4, RZ, R4 ;  /* 0x00000004ff04723e */ /* 0x000fc800000000ff */
[----:B------:R-:W-:Y:S01]  /*42c0*/  PRMT R8, R4, 0x7610, R8 ;  /* 0x0000761004087816 */ /* 0x000fe20000000008 */
[----:B------:R-:W-:-:S05]  /*42d0*/  @P3 IMAD.MOV.U32 R4, RZ, RZ, R6 ;  /* 0x000000ffff043224 */ /* 0x000fca00078e0006 */
[----:B------:R0:W-:Y:S01]  /*42e0*/  @P3 STG.E.U16 desc[UR38][R4.64+0x12], R8 ;  /* 0x0000120804003986 */ /* 0x0001e2000c101526 */
[----:B------:R-:W-:-:S13]  /*42f0*/  ISETP.GT.AND P3, PT, R3, 0x80, P5 ;  /* 0x000000800300780c */ /* 0x000fda0002f64270 */
[----:B0-----:R-:W-:Y:S05]  /*4300*/  @!P3 BRA `(.L_x_110) ;  /* 0x000000000004b947 */ /* 0x001fea0003800000 */
[----:B------:R0:W5:Y:S02]  /*4310*/  LDG.E.LTC128B.U16 R118, desc[UR38][R58.64+0x20] ;  /* 0x000020263a767981 */ /* 0x000164000c1e1520 */
.L_x_110:
[----:B------:R-:W-:Y:S05]  /*4320*/  BSYNC B1 ;  /* 0x0000000000017941 */ /* 0x000fea0003800000 */
.L_x_109:
        /* <DEDUP_REMOVED lines=13> */
.L_x_112:
[----:B------:R-:W-:Y:S05]  /*4400*/  BSYNC B1 ;  /* 0x0000000000017941 */ /* 0x000fea0003800000 */
.L_x_111:
        /* <DEDUP_REMOVED lines=13> */
.L_x_114:
[----:B------:R-:W-:Y:S05]  /*44e0*/  BSYNC B1 ;  /* 0x0000000000017941 */ /* 0x000fea0003800000 */
.L_x_113:
[----:B-----5:R-:W-:Y:S01]  /*44f0*/  HADD2.F32 R5, -RZ, R118.H0_H0 ;  /* 0x20000076ff057230 */ /* 0x020fe20000004100 */
[----:B------:R-:W-:Y:S01]  /*4500*/  BSSY B1, `(.L_x_115) ;  /* 0x000000b000017945 */ /* 0x000fe20003800000 */
[----:B------:R-:W-:-:S03]  /*4510*/  @P3 IMAD.MOV.U32 R4, RZ, RZ, R6 ;  /* 0x000000ffff043224 */ /* 0x000fc600078e0006 */
        /* <DEDUP_REMOVED lines=9> */
.L_x_116:
[----:B------:R-:W-:Y:S05]  /*45b0*/  BSYNC B1 ;  /* 0x0000000000017941 */ /* 0x000fea0003800000 */
.L_x_115:
        /* <DEDUP_REMOVED lines=13> */
.L_x_118:
[----:B------:R-:W-:Y:S05]  /*4690*/  BSYNC B1 ;  /* 0x0000000000017941 */ /* 0x000fea0003800000 */
.L_x_117:
        /* <DEDUP_REMOVED lines=13> */
.L_x_120:
[----:B------:R-:W-:Y:S05]  /*4770*/  BSYNC B1 ;  /* 0x0000000000017941 */ /* 0x000fea0003800000 */
.L_x_119:
        /* <DEDUP_REMOVED lines=13> */
.L_x_122:
[----:B------:R-:W-:Y:S05]  /*4850*/  BSYNC B1 ;  /* 0x0000000000017941 */ /* 0x000fea0003800000 */
.L_x_121:
        /* <DEDUP_REMOVED lines=12> */
.L_x_124:
[----:B------:R-:W-:Y:S05]  /*4920*/  BSYNC B1 ;  /* 0x0000000000017941 */ /* 0x000fea0003800000 */
.L_x_123:
        /* <DEDUP_REMOVED lines=13> */
.L_x_126:
[----:B------:R-:W-:Y:S05]  /*4a00*/  BSYNC B1 ;  /* 0x0000000000017941 */ /* 0x000fea0003800000 */
.L_x_125:
        /* <DEDUP_REMOVED lines=13> */
.L_x_128:
[----:B------:R-:W-:Y:S05]  /*4ae0*/  BSYNC B1 ;  /* 0x0000000000017941 */ /* 0x000fea0003800000 */
.L_x_127:
        /* <DEDUP_REMOVED lines=13> */
.L_x_130:
[----:B------:R-:W-:Y:S05]  /*4bc0*/  BSYNC B1 ;  /* 0x0000000000017941 */ /* 0x000fea0003800000 */
.L_x_129:
        /* <DEDUP_REMOVED lines=12> */
.L_x_132:
[----:B------:R-:W-:Y:S05]  /*4c90*/  BSYNC B1 ;  /* 0x0000000000017941 */ /* 0x000fea0003800000 */
.L_x_131:
        /* <DEDUP_REMOVED lines=13> */
.L_x_134:
[----:B------:R-:W-:Y:S05]  /*4d70*/  BSYNC B1 ;  /* 0x0000000000017941 */ /* 0x000fea0003800000 */
.L_x_133:
        /* <DEDUP_REMOVED lines=12> */
.L_x_136:
[----:B------:R-:W-:Y:S05]  /*4e40*/  BSYNC B1 ;  /* 0x0000000000017941 */ /* 0x000fea0003800000 */
.L_x_135:
        /* <DEDUP_REMOVED lines=12> */
.L_x_138:
[----:B------:R-:W-:Y:S05]  /*4f10*/  BSYNC B1 ;  /* 0x0000000000017941 */ /* 0x000fea0003800000 */
.L_x_137:
        /* <DEDUP_REMOVED lines=12> */
.L_x_140:
[----:B------:R-:W-:Y:S05]  /*4fe0*/  BSYNC B1 ;  /* 0x0000000000017941 */ /* 0x000fea0003800000 */
.L_x_139:
        /* <DEDUP_REMOVED lines=12> */
.L_x_142:
[----:B------:R-:W-:Y:S05]  /*50b0*/  BSYNC B1 ;  /* 0x0000000000017941 */ /* 0x000fea0003800000 */
.L_x_141:
        /* <DEDUP_REMOVED lines=12> */
.L_x_144:
[----:B------:R-:W-:Y:S05]  /*5180*/  BSYNC B1 ;  /* 0x0000000000017941 */ /* 0x000fea0003800000 */
.L_x_143:
[----:B-----5:R-:W-:Y:S01]  /*5190*/  HADD2.F32 R5, -RZ, R118.H0_H0 ;  /* 0x20000076ff057230 */ /* 0x020fe20000004100 */
[----:B------:R-:W-:Y:S01]  /*51a0*/  ISETP.GT.AND P6, PT, R3, 0x88, P6 ;  /* 0x000000880300780c */ /* 0x000fe200037c4270 */
        /* <DEDUP_REMOVED lines=8> */
[----:B------:R-:W-:Y:S05]  /*5230*/  @!P6 BRA `(.L_x_146) ;  /* 0x000000000004e947 */ /* 0x000fea0003800000 */
[----:B------:R0:W5:Y:S02]  /*5240*/  LDG.E.LTC128B.U16 R118, desc[UR38][R12.64+0x60] ;  /* 0x000060260c767981 */ /* 0x000164000c1e1520 */
.L_x_146:
[----:B------:R-:W-:Y:S05]  /*5250*/  BSYNC B1 ;  /* 0x0000000000017941 */ /* 0x000fea0003800000 */
.L_x_145:
[----:B0----5:R-:W-:Y:S01]  /*5260*/  HADD2.F32 R5, -RZ, R118.H0_H0 ;  /* 0x20000076ff057230 */ /* 0x021fe20000004100 */
[----:B------:R-:W-:Y:S01]  /*5270*/  ISETP.GT.AND P2, PT, R3, 0x88, P2 ;  /* 0x000000880300780c */ /* 0x000fe20001744270 */
        /* <DEDUP_REMOVED lines=8> */
[----:B------:R-:W-:Y:S05]  /*5300*/  @!P2 BRA `(.L_x_148) ;  /* 0x000000000004a947 */ /* 0x000fea0003800000 */
[----:B------:R0:W5:Y:S02]  /*5310*/  LDG.E.LTC128B.U16 R118, desc[UR38][R12.64+0x62] ;  /* 0x000062260c767981 */ /* 0x000164000c1e1520 */
.L_x_148:
[----:B------:R-:W-:Y:S05]  /*5320*/  BSYNC B1 ;  /* 0x0000000000017941 */ /* 0x000fea0003800000 */
.L_x_147:
[----:B0----5:R-:W-:Y:S01]  /*5330*/  HADD2.F32 R5, -RZ, R118.H0_H0 ;  /* 0x20000076ff057230 */ /* 0x021fe20000004100 */
        /* <DEDUP_REMOVED lines=11> */
.L_x_150:
[----:B------:R-:W-:Y:S05]  /*53f0*/  BSYNC B1 ;  /* 0x0000000000017941 */ /* 0x000fea0003800000 */
.L_x_149:
        /* <DEDUP_REMOVED lines=12> */
.L_x_152:
[----:B------:R-:W-:Y:S05]  /*54c0*/  BSYNC B1 ;  /* 0x0000000000017941 */ /* 0x000fea0003800000 */
.L_x_151:
[----:B0----5:R-:W-:Y:S01]  /*54d0*/  HADD2.F32 R5, -RZ, R118.H0_H0 ;  /* 0x20000076ff057230 */ /* 0x021fe20000004100 */
[----:B------:R-:W-:Y:S01]  /*54e0*/  ISETP.GT.AND P1, PT, R3, 0x88, P1 ;  /* 0x000000880300780c */ /* 0x000fe20000f24270 */
[----:B------:R-:W-:Y:S03]  /*54f0*/  BSSY B1, `(.L_x_153) ;  /* 0x0000007000017945 */ /* 0x000fe60003800000 */
[----:B------:R-:W-:-:S04]  /*5500*/  FMUL R4, R5, R90 ;  /* 0x0000005a05047220 */ /* 0x000fc80000400000 */
[----:B------:R-:W-:-:S05]  /*5510*/  FFMA R4, R53, R22, R4 ;  /* 0x0000001635047223 */ /* 0x000fca0000000004 */
[----:B------:R-:W-:-:S05]  /*5520*/  F2FP.F16.F32.PACK_AB R4, RZ, R4 ;  /* 0x00000004ff04723e */ /* 0x000fca00000000ff */
[----:B------:R0:W-:Y:S01]  /*5530*/  @P2 STG.E.U16 desc[UR38][R14.64+0x72], R4 ;  /* 0x000072040e002986 */ /* 0x0001e2000c101526 */
[----:B------:R-:W-:Y:S05]  /*5540*/  @!P1 BRA `(.L_x_154) ;  /* 0x0000000000049947 */ /* 0x000fea0003800000 */
[----:B------:R0:W5:Y:S02]  /*5550*/  LDG.E.LTC128B.U16 R118, desc[UR38][R12.64+0x70] ;  /* 0x000070260c767981 */ /* 0x000164000c1e1520 */
.L_x_154:
[----:B------:R-:W-:Y:S05]  /*5560*/  BSYNC B1 ;  /* 0x0000000000017941 */ /* 0x000fea0003800000 */
.L_x_153:
[----:B-----5:R-:W-:Y:S01]  /*5570*/  HADD2.F32 R5, -RZ, R118.H0_H0 ;  /* 0x20000076ff057230 */ /* 0x020fe20000004100 */
[----:B------:R-:W-:Y:S01]  /*5580*/  ISETP.GT.AND P0, PT, R3, 0x88, P0 ;  /* 0x000000880300780c */ /* 0x000fe20000704270 */
[----:B0-----:R-:W-:Y:S01]  /*5590*/  @P1 IMAD.MOV.U32 R4, RZ, RZ, R6 ;  /* 0x000000ffff041224 */ /* 0x001fe200078e0006 */
        /* <DEDUP_REMOVED lines=9> */
.L_x_156:
[----:B------:R-:W-:Y:S05]  /*5630*/  BSYNC B1 ;  /* 0x0000000000017941 */ /* 0x000fea0003800000 */
.L_x_155:
[----:B------:R-:W-:Y:S05]  /*5640*/  @!P0 BRA `(.L_x_157) ;  /* 0x0000001400688947 */ /* 0x000fea0003800000 */
[----:B-----5:R-:W-:-:S05]  /*5650*/  HADD2.F32 R3, -RZ, R118.H0_H0 ;  /* 0x20000076ff037230 */ /* 0x020fca0000004100 */
[----:B0-----:R-:W-:-:S04]  /*5660*/  FMUL R4, R3, R90 ;  /* 0x0000005a03047220 */ /* 0x001fc80000400000 */
[----:B------:R-:W-:-:S05]  /*5670*/  FFMA R4, R55, R22, R4 ;  /* 0x0000001637047223 */ /* 0x000fca0000000004 */
[----:B------:R-:W-:-:S05]  /*5680*/  F2FP.F16.F32.PACK_AB R4, RZ, R4 ;  /* 0x00000004ff04723e */ /* 0x000fca00000000ff */
[----:B------:R0:W-:Y:S01]  /*5690*/  STG.E.U16 desc[UR38][R6.64+0x72], R4 ;  /* 0x0000720406007986 */ /* 0x0001e2000c101526 */
[----:B------:R-:W-:Y:S05]  /*56a0*/  BRA `(.L_x_157) ;  /* 0x0000001400507947 */ /* 0x000fea0003800000 */
.L_x_34:
[----:B------:R-:W-:Y:S01]  /*56b0*/  ULDC.64 UR4, c[0x0][0x5c0] ;  /* 0x0001700000047ab9 */ /* 0x000fe20000000a00 */
[----:B------:R-:W-:Y:S01]  /*56c0*/  ISETP.GT.AND P4, PT, R4, 0x1, PT ;  /* 0x000000010400780c */ /* 0x000fe20003f84270 */
[-C--:B------:R-:W-:Y:S01]  /*56d0*/  FMUL R56, R56, R22.reuse ;  /* 0x0000001638387220 */ /* 0x080fe20000400000 */
[----:B------:R-:W-:Y:S01]  /*56e0*/  LEA R10, P1, R110, UR4, 0x1 ;  /* 0x000000046e0a7c11 */ /* 0x000fe2000f8208ff */
[-C--:B------:R-:W-:Y:S01]  /*56f0*/  FMUL R57, R57, R22.reuse ;  /* 0x0000001639397220 */ /* 0x080fe20000400000 */
[C---:B------:R-:W-:Y:S01]  /*5700*/  IMAD.SHL.U32 R7, R91.reuse, 0x2, RZ ;  /* 0x000000025b077824 */ /* 0x040fe200078e00ff */
[----:B------:R-:W-:Y:S01]  /*5710*/  SHF.L.U64.HI R5, R91, 0x1, R94 ;  /* 0x000000015b057819 */ /* 0x000fe2000001025e */
[----:B------:R-:W-:Y:S01]  /*5720*/  IMAD.SHL.U32 R23, R92, 0x2, RZ ;  /* 0x000000025c177824 */ /* 0x000fe200078e00ff */
[----:B------:R-:W-:Y:S01]  /*5730*/  LEA.HI.X R11, R110, UR5, R113, 0x1, P1 ;  /* 0x000000056e0b7c11 */ /* 0x000fe200088f0c71 */
[-C--:B------:R-:W-:Y:S01]  /*5740*/  FMUL R58, R58, R22.reuse ;  /* 0x000000163a3a7220 */ /* 0x080fe20000400000 */
[----:B------:R-:W-:Y:S01]  /*5750*/  ISETP.GT.AND P1, PT, R3, RZ, P4 ;  /* 0x000000ff0300720c */ /* 0x000fe20002724270 */
[----:B------:R-:W-:Y:S01]  /*5760*/  FMUL R59, R59, R22 ;  /* 0x000000163b3b7220 */ /* 0x000fe20000400000 */
[----:B------:R-:W-:Y:S01]  /*5770*/  F2FP.F16.F32.PACK_AB R56, RZ, R56 ;  /* 0x00000038ff38723e */ /* 0x000fe200000000ff */
[-C--:B------:R-:W-:Y:S01]  /*5780*/  FMUL R60, R60, R22.reuse ;  /* 0x000000163c3c7220 */ /* 0x080fe20000400000 */
[----:B------:R-:W-:Y:S01]  /*5790*/  F2FP.F16.F32.PACK_AB R57, RZ, R57 ;  /* 0x00000039ff39723e */ /* 0x000fe200000000ff */
[----:B------:R-:W-:Y:S01]  /*57a0*/  FMUL R61, R61, R22 ;  /* 0x000000163d3d7220 */ /* 0x000fe20000400000 */
[----:B------:R-:W-:Y:S01]  /*57b0*/  SHF.L.U64.HI R13, R92, 0x1, R93 ;  /* 0x000000015c0d7819 */ /* 0x000fe2000001025d */
[----:B------:R-:W-:Y:S01]  /*57c0*/  @P0 STG.E.U16 desc[UR38][R10.64], R56 ;  /* 0x000000380a000986 */ /* 0x000fe2000c101526 */
[----:B------:R-:W-:Y:S01]  /*57d0*/  IADD3 R8, P0, R7, R10, RZ ;  /* 0x0000000a07087210 */ /* 0x000fe20007f1e0ff */
[-C--:B------:R-:W-:Y:S01]  /*57e0*/  FMUL R62, R62, R22.reuse ;  /* 0x000000163e3e7220 */ /* 0x080fe20000400000 */
[----:B------:R-:W-:Y:S01]  /*57f0*/  ISETP.GT.AND P2, PT, R3, 0x8, P5 ;  /* 0x000000080300780c */ /* 0x000fe20002f44270 */
[----:B------:R-:W-:Y:S01]  /*5800*/  FMUL R63, R63, R22 ;  /* 0x000000163f3f7220 */ /* 0x000fe20000400000 */
[----:B------:R-:W-:Y:S01]  /*5810*/  ISETP.GT.AND P3, PT, R4, 0x8, PT ;  /* 0x000000080400780c */ /* 0x000fe20003f64270 */
[----:B------:R-:W-:Y:S01]  /*5820*/  IMAD.X R9, R5, 0x1, R11, P0 ;  /* 0x0000000105097824 */ /* 0x000fe200000e060b */
[----:B------:R-:W-:Y:S01]  /*5830*/  @P1 STG.E.U16 desc[UR38][R10.64+0x2], R57 ;  /* 0x000002390a001986 */ /* 0x000fe2000c101526 */
[----:B------:R-:W-:Y:S01]  /*5840*/  IADD3 R6, P0, P1, R23, R10, R7 ;  /* 0x0000000a17067210 */ /* 0x000fe2000791e007 */
[----:B------:R-:W-:Y:S01]  /*5850*/  FMUL R64, R64, R22 ;  /* 0x0000001640407220 */ /* 0x000fe20000400000 */
[----:B------:R-:W-:Y:S01]  /*5860*/  F2FP.F16.F32.PACK_AB R58, RZ, R58 ;  /* 0x0000003aff3a723e */ /* 0x000fe200000000ff */
[-C--:B------:R-:W-:Y:S01]  /*5870*/  FMUL R65, R65, R22.reuse ;  /* 0x0000001641417220 */ /* 0x080fe20000400000 */
[----:B------:R-:W-:Y:S01]  /*5880*/  IADD3.X R7, R13, R11, R5, P0, P1 ;  /* 0x0000000b0d077210 */ /* 0x000fe200007e2405 */
[-C--:B------:R-:W-:Y:S01]  /*5890*/  FMUL R66, R66, R22.reuse ;  /* 0x0000001642427220 */ /* 0x080fe20000400000 */
[----:B------:R-:W-:Y:S01]  /*58a0*/  ISETP.GT.AND P1, PT, R3, 0x8, P4 ;  /* 0x000000080300780c */ /* 0x000fe20002724270 */
[-C--:B------:R-:W-:Y:S01]  /*58b0*/  FMUL R67, R67, R22.reuse ;  /* 0x0000001643437220 */ /* 0x080fe20000400000 */
[----:B------:R-:W-:Y:S01]  /*58c0*/  ISETP.GT.AND P0, PT, R3, RZ, P3 ;  /* 0x000000ff0300720c */ /* 0x000fe20001f04270 */
[----:B------:R-:W-:Y:S01]  /*58d0*/  @P2 STG.E.U16 desc[UR38][R8.64], R58 ;  /* 0x0000003a08002986 */ /* 0x000fe2000c101526 */
[----:B------:R-:W-:Y:S01]  /*58e0*/  F2FP.F16.F32.PACK_AB R59, RZ, R59 ;  /* 0x0000003bff3b723e */ /* 0x000fe200000000ff */
[----:B------:R-:W-:Y:S01]  /*58f0*/  FMUL R68, R68, R22 ;  /* 0x0000001644447220 */ /* 0x000fe20000400000 */
[----:B------:R-:W-:Y:S01]  /*5900*/  F2FP.F16.F32.PACK_AB R60, RZ, R60 ;  /* 0x0000003cff3c723e */ /* 0x000fe200000000ff */
[-C--:B------:R-:W-:Y:S01]  /*5910*/  FMUL R69, R69, R22.reuse ;  /* 0x0000001645457220 */ /* 0x080fe20000400000 */
[----:B------:R-:W-:Y:S01]  /*5920*/  ISETP.GT.AND P2, PT, R4, 0x9, PT ;  /* 0x000000090400780c */ /* 0x000fe20003f44270 */
[-C--:B------:R-:W-:Y:S01]  /*5930*/  FMUL R70, R70, R22.reuse ;  /* 0x0000001646467220 */ /* 0x080fe20000400000 */
[----:B------:R-:W-:Y:S01]  /*5940*/  F2FP.F16.F32.PACK_AB R61, RZ, R61 ;  /* 0x0000003dff3d723e */ /* 0x000fe200000000ff */
[----:B------:R-:W-:Y:S01]  /*5950*/  FMUL R71, R71, R22 ;  /* 0x0000001647477220 */ /* 0x000fe20000400000 */
[----:B------:R-:W-:Y:S01]  /*5960*/  F2FP.F16.F32.PACK_AB R62, RZ, R62 ;  /* 0x0000003eff3e723e */ /* 0x000fe200000000ff */
[----:B------:R-:W-:Y:S01]  /*5970*/  @P1 STG.E.U16 desc[UR38][R8.64+0x2], R59 ;  /* 0x0000023b08001986 */ /* 0x000fe2000c101526 */
[----:B------:R-:W-:Y:S01]  /*5980*/  F2FP.F16.F32.PACK_AB R63, RZ, R63 ;  /* 0x0000003fff3f723e */ /* 0x000fe200000000ff */
[----:B------:R-:W-:Y:S01]  /*5990*/  FMUL R72, R72, R22 ;  /* 0x0000001648487220 */ /* 0x000fe20000400000 */
[----:B------:R-:W-:Y:S01]  /*59a0*/  F2FP.F16.F32.PACK_AB R64, RZ, R64 ;  /* 0x00000040ff40723e */ /* 0x000fe200000000ff */
[----:B------:R-:W-:Y:S01]  /*59b0*/  @P0 STG.E.U16 desc[UR38][R10.64+0x10], R60 ;  /* 0x0000103c0a000986 */ /* 0x000fe2000c101526 */
[----:B------:R-:W-:Y:S01]  /*59c0*/  ISETP.GT.AND P0, PT, R3, RZ, P2 ;  /* 0x000000ff0300720c */ /* 0x000fe20001704270 */
[-C--:B------:R-:W-:Y:S01]  /*59d0*/  FMUL R73, R73, R22.reuse ;  /* 0x0000001649497220 */ /* 0x080fe20000400000 */
[----:B------:R-:W-:Y:S01]  /*59e0*/  ISETP.GT.AND P1, PT, R4, 0x11, PT ;  /* 0x000000110400780c */ /* 0x000fe20003f24270 */
[-C--:B------:R-:W-:Y:S01]  /*59f0*/  FMUL R74, R74, R22.reuse ;  /* 0x000000164a4a7220 */ /* 0x080fe20000400000 */
[----:B------:R-:W-:Y:S01]  /*5a00*/  F2FP.F16.F32.PACK_AB R65, RZ, R65 ;  /* 0x00000041ff41723e */ /* 0x000fe200000000ff */
[----:B------:R-:W-:Y:S01]  /*5a10*/  FMUL R75, R75, R22 ;  /* 0x000000164b4b7220 */ /* 0x000fe20000400000 */
[----:B------:R-:W-:Y:S01]  /*5a20*/  F2FP.F16.F32.PACK_AB R66, RZ, R66 ;  /* 0x00000042ff42723e */ /* 0x000fe200000000ff */
[-C--:B------:R-:W-:Y:S01]  /*5a30*/  FMUL R76, R76, R22.reuse ;  /* 0x000000164c4c7220 */ /* 0x080fe20000400000 */
[----:B------:R-:W-:Y:S01]  /*5a40*/  F2FP.F16.F32.PACK_AB R67, RZ, R67 ;  /* 0x00000043ff43723e */ /* 0x000fe200000000ff */
[----:B------:R-:W-:Y:S01]  /*5a50*/  FMUL R77, R77, R22 ;  /* 0x000000164d4d7220 */ /* 0x000fe20000400000 */
[----:B------:R-:W-:Y:S01]  /*5a60*/  F2FP.F16.F32.PACK_AB R68, RZ, R68 ;  /* 0x00000044ff44723e */ /* 0x000fe200000000ff */
[-C--:B------:R-:W-:Y:S01]  /*5a70*/  FMUL R78, R78, R22.reuse ;  /* 0x000000164e4e7220 */ /* 0x080fe20000400000 */
[----:B------:R-:W-:Y:S01]  /*5a80*/  F2FP.F16.F32.PACK_AB R69, RZ, R69 ;  /* 0x00000045ff45723e */ /* 0x000fe200000000ff */
[----:B------:R-:W-:Y:S01]  /*5a90*/  @P0 STG.E.U16 desc[UR38][R10.64+0x12], R61 ;  /* 0x0000123d0a000986 */ /* 0x000fe2000c101526 */
[----:B------:R-:W-:Y:S01]  /*5aa0*/  ISETP.GT.AND P0, PT, R3, 0x8, P3 ;  /* 0x000000080300780c */ /* 0x000fe20001f04270 */
        /* <DEDUP_REMOVED lines=14> */
[-C--:B------:R-:W-:Y:S01]  /*5b90*/  FMUL R85, R85, R22.reuse ;  /* 0x0000001655557220 */ /* 0x080fe20000400000 */
[----:B------:R-:W-:Y:S01]  /*5ba0*/  ISETP.GT.AND P2, PT, R4, 0x10, PT ;  /* 0x000000100400780c */ /* 0x000fe20003f44270 */
        /* <DEDUP_REMOVED lines=10> */
[----:B------:R-:W-:Y:S01]  /*5c50*/  @P0 STG.E.U16 desc[UR38][R8.64+0x12], R63 ;  /* 0x0000123f08000986 */ /* 0x000fe2000c101526 */
[----:B------:R-:W-:Y:S01]  /*5c60*/  ISETP.GT.AND P0, PT, R3, RZ, P2 ;  /* 0x000000ff0300720c */ /* 0x000fe20001704270 */
        /* <DEDUP_REMOVED lines=12> */
[----:B------:R-:W-:Y:S01]  /*5d30*/  @P0 STG.E.U16 desc[UR38][R10.64+0x20], R64 ;  /* 0x000020400a000986 */ /* 0x000fe2000c101526 */
[----:B------:R-:W-:Y:S01]  /*5d40*/  ISETP.GT.AND P0, PT, R3, RZ, P1 ;  /* 0x000000ff0300720c */ /* 0x000fe20000f04270 */
        /* <DEDUP_REMOVED lines=13> */
[----:B------:R-:W-:Y:S01]  /*5e20*/  ISETP.GT.AND P0, PT, R3, 0x8, P2 ;  /* 0x000000080300780c */ /* 0x000fe20001704270 */
        /* <DEDUP_REMOVED lines=36> */
[----:B------:R-:W-:Y:S01]  /*6070*/  FMUL R55, R55, R22 ;  /* 0x0000001637377220 */ /* 0x000fe20000400000 */
[----:B------:R-:W-:-:S02]  /*6080*/  F2FP.F16.F32.PACK_AB R41, RZ, R41 ;  /* 0x00000029ff29723e */ /* 0x000fc400000000ff */
[----:B------:R-:W-:Y:S01]  /*6090*/  F2FP.F16.F32.PACK_AB R42, RZ, R42 ;  /* 0x0000002aff2a723e */ /* 0x000fe200000000ff */
[----:B------:R-:W-:Y:S01]  /*60a0*/  @P0 STG.E.U16 desc[UR38][R10.64+0x30], R68 ;  /* 0x000030440a000986 */ /* 0x000fe2000c101526 */
[----:B------:R-:W-:Y:S02]  /*60b0*/  ISETP.GT.AND P0, PT, R3, RZ, P1 ;  /* 0x000000ff0300720c */ /* 0x000fe40000f04270 */
[----:B------:R-:W-:Y:S02]  /*60c0*/  F2FP.F16.F32.PACK_AB R43, RZ, R43 ;  /* 0x0000002bff2b723e */ /* 0x000fe400000000ff */
[----:B------:R-:W-:Y:S02]  /*60d0*/  F2FP.F16.F32.PACK_AB R44, RZ, R44 ;  /* 0x0000002cff2c723e */ /* 0x000fe400000000ff */
[----:B------:R-:W-:Y:S02]  /*60e0*/  F2FP.F16.F32.PACK_AB R45, RZ, R45 ;  /* 0x0000002dff2d723e */ /* 0x000fe400000000ff */
[----:B------:R-:W-:-:S02]  /*60f0*/  F2FP.F16.F32.PACK_AB R46, RZ, R46 ;  /* 0x0000002eff2e723e */ /* 0x000fc400000000ff */
[----:B------:R-:W-:Y:S02]  /*6100*/  F2FP.F16.F32.PACK_AB R47, RZ, R47 ;  /* 0x0000002fff2f723e */ /* 0x000fe400000000ff */
[----:B------:R-:W-:Y:S01]  /*6110*/  F2FP.F16.F32.PACK_AB R48, RZ, R48 ;  /* 0x00000030ff30723e */ /* 0x000fe200000000ff */
[----:B------:R-:W-:Y:S01]  /*6120*/  @P0 STG.E.U16 desc[UR38][R10.64+0x32], R69 ;  /* 0x000032450a000986 */ /* 0x000fe2000c101526 */
[----:B------:R-:W-:Y:S02]  /*6130*/  ISETP.GT.AND P0, PT, R3, 0x8, P2 ;  /* 0x000000080300780c */ /* 0x000fe40001704270 */
[----:B------:R-:W-:Y:S02]  /*6140*/  ISETP.GT.AND P2, PT, R4, 0x20, PT ;  /* 0x000000200400780c */ /* 0x000fe40003f44270 */
[----:B------:R-:W-:Y:S02]  /*6150*/  F2FP.F16.F32.PACK_AB R49, RZ, R49 ;  /* 0x00000031ff31723e */ /* 0x000fe400000000ff */
[----:B------:R-:W-:-:S02]  /*6160*/  F2FP.F16.F32.PACK_AB R50, RZ, R50 ;  /* 0x00000032ff32723e */ /* 0x000fc400000000ff */
[----:B------:R-:W-:Y:S02]  /*6170*/  F2FP.F16.F32.PACK_AB R51, RZ, R51 ;  /* 0x00000033ff33723e */ /* 0x000fe400000000ff */
[----:B------:R-:W-:Y:S02]  /*6180*/  F2FP.F16.F32.PACK_AB R52, RZ, R52 ;  /* 0x00000034ff34723e */ /* 0x000fe400000000ff */
[----:B------:R-:W-:Y:S01]  /*6190*/  F2FP.F16.F32.PACK_AB R53, RZ, R53 ;  /* 0x00000035ff35723e */ /* 0x000fe200000000ff */
[----:B------:R-:W-:Y:S01]  /*61a0*/  @P0 STG.E.U16 desc[UR38][R8.64+0x30], R70 ;  /* 0x0000304608000986 */ /* 0x000fe2000c101526 */
[----:B------:R-:W-:Y:S02]  /*61b0*/  ISETP.GT.AND P0, PT, R3, 0x8, P1 ;  /* 0x000000080300780c */ /* 0x000fe40000f04270 */
[----:B------:R-:W-:Y:S02]  /*61c0*/  ISETP.GT.AND P1, PT, R4, 0x21, PT ;  /* 0x000000210400780c */ /* 0x000fe40003f24270 */
[----:B------:R-:W-:-:S02]  /*61d0*/  F2FP.F16.F32.PACK_AB R54, RZ, R54 ;  /* 0x00000036ff36723e */ /* 0x000fc400000000ff */
[----:B------:R-:W-:-:S07]  /*61e0*/  F2FP.F16.F32.PACK_AB R55, RZ, R55 ;  /* 0x00000037ff37723e */ /* 0x000fce00000000ff */
[----:B------:R-:W-:Y:S01]  /*61f0*/  @P0 STG.E.U16 desc[UR38][R8.64+0x32], R71 ;  /* 0x0000324708000986 */ /* 0x000fe2000c101526 */
[----:B------:R-:W-:-:S13]  /*6200*/  ISETP.GT.AND P0, PT, R3, RZ, P2 ;  /* 0x000000ff0300720c */ /* 0x000fda0001704270 */
[----:B------:R-:W-:Y:S01]  /*6210*/  @P0 STG.E.U16 desc[UR38][R10.64+0x40], R72 ;  /* 0x000040480a000986 */ /* 0x000fe2000c101526 */
[----:B------:R-:W-:-:S13]  /*6220*/  ISETP.GT.AND P0, PT, R3, RZ, P1 ;  /* 0x000000ff0300720c */ /* 0x000fda0000f04270 */
[----:B------:R-:W-:Y:S01]  /*6230*/  @P0 STG.E.U16 desc[UR38][R10.64+0x42], R73 ;  /* 0x000042490a000986 */ /* 0x000fe2000c101526 */
[----:B------:R-:W-:Y:S02]  /*6240*/  ISETP.GT.AND P0, PT, R3, 0x8, P2 ;  /* 0x000000080300780c */ /* 0x000fe40001704270 */
[----:B------:R-:W-:-:S11]  /*6250*/  ISETP.GT.AND P2, PT, R4, 0x38, PT ;  /* 0x000000380400780c */ /* 0x000fd60003f44270 */
[----:B------:R-:W-:Y:S01]  /*6260*/  @P0 STG.E.U16 desc[UR38][R8.64+0x40], R74 ;  /* 0x0000404a08000986 */ /* 0x000fe2000c101526 */
[----:B------:R-:W-:Y:S02]  /*6270*/  ISETP.GT.AND P0, PT, R3, 0x8, P1 ;  /* 0x000000080300780c */ /* 0x000fe40000f04270 */
[----:B------:R-:W-:-:S11]  /*6280*/  ISETP.GT.AND P1, PT, R4, 0x28, PT ;  /* 0x000000280400780c */ /* 0x000fd60003f24270 */
[----:B------:R-:W-:Y:S01]  /*6290*/  @P0 STG.E.U16 desc[UR38][R8.64+0x42], R75 ;  /* 0x0000424b08000986 */ /* 0x000fe2000c101526 */
[----:B------:R-:W-:-:S13]  /*62a0*/  ISETP.GT.AND P0, PT, R3, RZ, P1 ;  /* 0x000000ff0300720c */ /* 0x000fda0000f04270 */
[----:B------:R-:W-:Y:S01]  /*62b0*/  @P0 STG.E.U16 desc[UR38][R10.64+0x50], R76 ;  /* 0x0000504c0a000986 */ /* 0x000fe2000c101526 */
[----:B------:R-:W-:-:S13]  /*62c0*/  ISETP.GT.AND P0, PT, R3, RZ, P4 ;  /* 0x000000ff0300720c */ /* 0x000fda0002704270 */
[----:B------:R-:W-:Y:S01]  /*62d0*/  @P0 STG.E.U16 desc[UR38][R10.64+0x52], R77 ;  /* 0x0000524d0a000986 */ /* 0x000fe2000c101526 */
[----:B------:R-:W-:-:S13]  /*62e0*/  ISETP.GT.AND P0, PT, R3, 0x8, P1 ;  /* 0x000000080300780c */ /* 0x000fda0000f04270 */
[----:B------:R-:W-:Y:S01]  /*62f0*/  @P0 STG.E.U16 desc[UR38][R8.64+0x50], R78 ;  /* 0x0000504e08000986 */ /* 0x000fe2000c101526 */
[----:B------:R-:W-:-:S13]  /*6300*/  ISETP.GT.AND P0, PT, R3, 0x8, P4 ;  /* 0x000000080300780c */ /* 0x000fda0002704270 */
[----:B------:R-:W-:Y:S01]  /*6310*/  @P0 STG.E.U16 desc[UR38][R8.64+0x52], R79 ;  /* 0x0000524f08000986 */ /* 0x000fe2000c101526 */
[----:B------:R-:W-:-:S04]  /*6320*/  ISETP.GT.AND P0, PT, R4, 0x30, PT ;  /* 0x000000300400780c */ /* 0x000fc80003f04270 */
        /* <DEDUP_REMOVED lines=8> */
[----:B------:R-:W-:-:S05]  /*63b0*/  IADD3 R14, P1, R23, R8, RZ ;  /* 0x00000008170e7210 */ /* 0x000fca0007f3e0ff */
[----:B------:R-:W-:Y:S01]  /*63c0*/  IMAD.X R15, R13, 0x1, R9, P1 ;  /* 0x000000010d0f7824 */ /* 0x000fe200008e0609 */
[----:B------:R-:W-:-:S13]  /*63d0*/  ISETP.GT.AND P1, PT, R3, RZ, P2 ;  /* 0x000000ff0300720c */ /* 0x000fda0001724270 */
[----:B------:R-:W-:Y:S01]  /*63e0*/  @P1 STG.E.U16 desc[UR38][R10.64+0x70], R84 ;  /* 0x000070540a001986 */ /* 0x000fe2000c101526 */
[----:B------:R-:W-:-:S05]  /*63f0*/  IADD3 R20, P1, R23, R8, RZ ;  /* 0x0000000817147210 */ /* 0x000fca0007f3e0ff */
[----:B------:R-:W-:Y:S01]  /*6400*/  IMAD.X R21, R13, 0x1, R9, P1 ;  /* 0x000000010d157824 */ /* 0x000fe200008e0609 */
[----:B------:R-:W-:-:S05]  /*6410*/  IADD3 R12, P1, R23, R10, RZ ;  /* 0x0000000a170c7210 */ /* 0x000fca0007f3e0ff */
[----:B------:R-:W-:Y:S01]  /*6420*/  IMAD.X R13, R13, 0x1, R11, P1 ;  /* 0x000000010d0d7824 */ /* 0x000fe200008e060b */
[----:B------:R-:W-:-:S04]  /*6430*/  ISETP.GT.AND P1, PT, R4, 0x39, PT ;  /* 0x000000390400780c */ /* 0x000fc80003f24270 */
[----:B------:R-:W-:-:S13]  /*6440*/  ISETP.GT.AND P6, PT, R3, RZ, P1 ;  /* 0x000000ff0300720c */ /* 0x000fda0000fc4270 */
[----:B------:R-:W-:Y:S01]  /*6450*/  @P6 STG.E.U16 desc[UR38][R10.64+0x72], R85 ;  /* 0x000072550a006986 */ /* 0x000fe2000c101526 */
[----:B------:R-:W-:-:S13]  /*6460*/  ISETP.GT.AND P6, PT, R3, 0x8, P2 ;  /* 0x000000080300780c */ /* 0x000fda00017c4270 */
[----:B------:R-:W-:Y:S01]  /*6470*/  @P6 STG.E.U16 desc[UR38][R8.64+0x70], R86 ;  /* 0x0000705608006986 */ /* 0x000fe2000c101526 */
[----:B------:R-:W-:-:S13]  /*6480*/  ISETP.GT.AND P6, PT, R3, 0x8, P1 ;  /* 0x000000080300780c */ /* 0x000fda0000fc4270 */
[----:B------:R0:W-:Y:S01]  /*6490*/  @P6 STG.E.U16 desc[UR38][R8.64+0x72], R87 ;  /* 0x0000725708006986 */ /* 0x0001e2000c101526 */
[C---:B------:R-:W-:Y:S02]  /*64a0*/  ISETP.GT.AND P6, PT, R3.reuse, 0x80, P5 ;  /* 0x000000800300780c */ /* 0x040fe40002fc4270 */
[----:B------:R-:W-:-:S11]  /*64b0*/  ISETP.GT.AND P5, PT, R3, 0x88, P5 ;  /* 0x000000880300780c */ /* 0x000fd60002fa4270 */
[----:B------:R-:W-:Y:S01]  /*64c0*/  @P6 STG.E.U16 desc[UR38][R12.64], R24 ;  /* 0x000000180c006986 */ /* 0x000fe2000c101526 */
[----:B------:R-:W-:-:S04]  /*64d0*/  ISETP.GT.AND P6, PT, R4, 0x1, PT ;  /* 0x000000010400780c */ /* 0x000fc80003fc4270 */
[----:B------:R-:W-:-:S13]  /*64e0*/  ISETP.GT.AND P6, PT, R3, 0x80, P6 ;  /* 0x000000800300780c */ /* 0x000fda00037c4270 */
[----:B0-----:R-:W-:Y:S02]  /*64f0*/  @P6 IMAD.MOV.U32 R8, RZ, RZ, R12 ;  /* 0x000000ffff086224 */ /* 0x001fe400078e000c */
[----:B------:R-:W-:-:S05]  /*6500*/  @P6 IMAD.MOV.U32 R9, RZ, RZ, R13 ;  /* 0x000000ffff096224 */ /* 0x000fca00078e000d */
[----:B------:R0:W-:Y:S01]  /*6510*/  @P6 STG.E.U16 desc[UR38][R8.64+0x2], R25 ;  /* 0x0000021908006986 */ /* 0x0001e2000c101526 */
[----:B------:R-:W-:-:S03]  /*6520*/  ISETP.GT.AND P6, PT, R4, 0x1, PT ;  /* 0x000000010400780c */ /* 0x000fc60003fc4270 */
[----:B------:R-:W-:Y:S01]  /*6530*/  @P5 STG.E.U16 desc[UR38][R14.64], R26 ;  /* 0x0000001a0e005986 */ /* 0x000fe2000c101526 */
[----:B------:R-:W-:Y:S02]  /*6540*/  ISETP.GT.AND P5, PT, R3, 0x88, P6 ;  /* 0x000000880300780c */ /* 0x000fe400037a4270 */
[----:B------:R-:W-:-:S11]  /*6550*/  ISETP.GT.AND P6, PT, R4, 0x8, PT ;  /* 0x000000080400780c */ /* 0x000fd60003fc4270 */
[----:B------:R-:W-:Y:S01]  /*6560*/  @P5 STG.E.U16 desc[UR38][R20.64+0x2], R27 ;  /* 0x0000021b14005986 */ /* 0x000fe2000c101526 */
[----:B------:R-:W-:Y:S02]  /*6570*/  ISETP.GT.AND P5, PT, R3, 0x80, P6 ;  /* 0x000000800300780c */ /* 0x000fe400037a4270 */
[----:B------:R-:W-:-:S11]  /*6580*/  ISETP.GT.AND P6, PT, R4, 0x9, PT ;  /* 0x000000090400780c */ /* 0x000fd60003fc4270 */
[----:B0-----:R-:W-:Y:S02]  /*6590*/  @P5 IMAD.MOV.U32 R8, RZ, RZ, R12 ;  /* 0x000000ffff085224 */ /* 0x001fe400078e000c */
[----:B------:R-:W-:-:S05]  /*65a0*/  @P5 IMAD.MOV.U32 R9, RZ, RZ, R13 ;  /* 0x000000ffff095224 */ /* 0x000fca00078e000d */
[----:B------:R0:W-:Y:S01]  /*65b0*/  @P5 STG.E.U16 desc[UR38][R8.64+0x10], R28 ;  /* 0x0000101c08005986 */ /* 0x0001e2000c101526 */
[----:B------:R-:W-:-:S13]  /*65c0*/  ISETP.GT.AND P5, PT, R3, 0x80, P6 ;  /* 0x000000800300780c */ /* 0x000fda00037a4270 */
[----:B0-----:R-:W-:Y:S02]  /*65d0*/  @P5 IMAD.MOV.U32 R8, RZ, RZ, R12 ;  /* 0x000000ffff085224 */ /* 0x001fe400078e000c */
[----:B------:R-:W-:-:S05]  /*65e0*/  @P5 IMAD.MOV.U32 R9, RZ, RZ, R13 ;  /* 0x000000ffff095224 */ /* 0x000fca00078e000d */
[----:B------:R0:W-:Y:S01]  /*65f0*/  @P5 STG.E.U16 desc[UR38][R8.64+0x12], R29 ;  /* 0x0000121d08005986 */ /* 0x0001e2000c101526 */
[----:B------:R-:W-:-:S04]  /*6600*/  ISETP.GT.AND P5, PT, R4, 0x8, PT ;  /* 0x000000080400780c */ /* 0x000fc80003fa4270 */
[----:B------:R-:W-:-:S13]  /*6610*/  ISETP.GT.AND P5, PT, R3, 0x88, P5 ;  /* 0x000000880300780c */ /* 0x000fda0002fa4270 */
        /* <DEDUP_REMOVED lines=42> */
[----:B------:R-:W-:Y:S01]  /*68c0*/  @P5 STG.E.U16 desc[UR38][R8.64+0x42], R41 ;  /* 0x0000422908005986 */ /* 0x000fe2000c101526 */
[----:B------:R-:W-:-:S04]  /*68d0*/  ISETP.GT.AND P5, PT, R4, 0x20, PT ;  /* 0x000000200400780c */ /* 0x000fc80003fa4270 */
[----:B------:R-:W-:-:S13]  /*68e0*/  ISETP.GT.AND P5, PT, R3, 0x88, P5 ;  /* 0x000000880300780c */ /* 0x000fda0002fa4270 */
[----:B------:R-:W-:Y:S01]  /*68f0*/  @P5 STG.E.U16 desc[UR38][R6.64+0x40], R42 ;  /* 0x0000402a06005986 */ /* 0x000fe2000c101526 */
[----:B------:R-:W-:Y:S02]  /*6900*/  ISETP.GT.AND P5, PT, R3, 0x88, P6 ;  /* 0x000000880300780c */ /* 0x000fe400037a4270 */
[----:B------:R-:W-:-:S11]  /*6910*/  ISETP.GT.AND P6, PT, R4, 0x28, PT ;  /* 0x000000280400780c */ /* 0x000fd60003fc4270 */
[----:B------:R-:W-:Y:S01]  /*6920*/  @P5 STG.E.U16 desc[UR38][R6.64+0x42], R43 ;  /* 0x0000422b06005986 */ /* 0x000fe2000c101526 */
[----:B------:R-:W-:-:S13]  /*6930*/  ISETP.GT.AND P5, PT, R3, 0x80, P6 ;  /* 0x000000800300780c */ /* 0x000fda00037a4270 */
[----:B------:R-:W-:Y:S02]  /*6940*/  @P5 IMAD.MOV.U32 R4, RZ, RZ, R12 ;  /* 0x000000ffff045224 */ /* 0x000fe400078e000c */
[----:B------:R-:W-:-:S05]  /*6950*/  @P5 IMAD.MOV.U32 R5, RZ, RZ, R13 ;  /* 0x000000ffff055224 */ /* 0x000fca00078e000d */
[----:B------:R0:W-:Y:S01]  /*6960*/  @P5 STG.E.U16 desc[UR38][R4.64+0x50], R44 ;  /* 0x0000502c04005986 */ /* 0x0001e2000c101526 */
[C---:B------:R-:W-:Y:S02]  /*6970*/  ISETP.GT.AND P5, PT, R3.reuse, 0x80, P4 ;  /* 0x000000800300780c */ /* 0x040fe400027a4270 */
[----:B------:R-:W-:-:S11]  /*6980*/  ISETP.GT.AND P4, PT, R3, 0x88, P4 ;  /* 0x000000880300780c */ /* 0x000fd60002784270 */
[----:B0-----:R-:W-:Y:S02]  /*6990*/  @P5 IMAD.MOV.U32 R4, RZ, RZ, R12 ;  /* 0x000000ffff045224 */ /* 0x001fe400078e000c */
[----:B------:R-:W-:-:S05]  /*69a0*/  @P5 IMAD.MOV.U32 R5, RZ, RZ, R13 ;  /* 0x000000ffff055224 */ /* 0x000fca00078e000d */
[----:B------:R0:W-:Y:S01]  /*69b0*/  @P5 STG.E.U16 desc[UR38][R4.64+0x52], R45 ;  /* 0x0000522d04005986 */ /* 0x0001e2000c101526 */
[----:B------:R-:W-:-:S13]  /*69c0*/  ISETP.GT.AND P5, PT, R3, 0x88, P6 ;  /* 0x000000880300780c */ /* 0x000fda00037a4270 */
[----:B0-----:R-:W-:Y:S02]  /*69d0*/  @P5 IMAD.MOV.U32 R4, RZ, RZ, R6 ;  /* 0x000000ffff045224 */ /* 0x001fe400078e0006 */
[----:B------:R-:W-:-:S05]  /*69e0*/  @P5 IMAD.MOV.U32 R5, RZ, RZ, R7 ;  /* 0x000000ffff055224 */ /* 0x000fca00078e0007 */
[----:B------:R0:W-:Y:S02]  /*69f0*/  @P5 STG.E.U16 desc[UR38][R4.64+0x50], R46 ;  /* 0x0000502e04005986 */ /* 0x0001e4000c101526 */
[----:B0-----:R-:W-:Y:S02]  /*6a00*/  @P4 IMAD.MOV.U32 R4, RZ, RZ, R6 ;  /* 0x000000ffff044224 */ /* 0x001fe400078e0006 */
[----:B------:R-:W-:-:S05]  /*6a10*/  @P4 IMAD.MOV.U32 R5, RZ, RZ, R7 ;  /* 0x000000ffff054224 */ /* 0x000fca00078e0007 */
[----:B------:R0:W-:Y:S01]  /*6a20*/  @P4 STG.E.U16 desc[UR38][R4.64+0x52], R47 ;  /* 0x0000522f04004986 */ /* 0x0001e2000c101526 */
[C---:B------:R-:W-:Y:S02]  /*6a30*/  ISETP.GT.AND P4, PT, R3.reuse, 0x80, P0 ;  /* 0x000000800300780c */ /* 0x040fe40000784270 */
[----:B------:R-:W-:-:S11]  /*6a40*/  ISETP.GT.AND P0, PT, R3, 0x88, P0 ;  /* 0x000000880300780c */ /* 0x000fd60000704270 */
        /* <DEDUP_REMOVED lines=9> */
[----:B------:R-:W-:Y:S01]  /*6ae0*/  ISETP.GT.AND P2, PT, R3, 0x88, P2 ;  /* 0x000000880300780c */ /* 0x000fe20001744270 */
[----:B0-----:R-:W-:Y:S02]  /*6af0*/  @P0 IMAD.MOV.U32 R4, RZ, RZ, R6 ;  /* 0x000000ffff040224 */ /* 0x001fe400078e0006 */
[----:B------:R-:W-:-:S05]  /*6b00*/  @P0 IMAD.MOV.U32 R5, RZ, RZ, R7 ;  /* 0x000000ffff050224 */ /* 0x000fca00078e0007 */
[----:B------:R0:W-:Y:S01]  /*6b10*/  @P0 STG.E.U16 desc[UR38][R4.64+0x60], R50 ;  /* 0x0000603204000986 */ /* 0x0001e2000c101526 */
[C---:B------:R-:W-:Y:S02]  /*6b20*/  ISETP.GT.AND P0, PT, R3.reuse, 0x80, P1 ;  /* 0x000000800300780c */ /* 0x040fe40000f04270 */
[----:B------:R-:W-:Y:S01]  /*6b30*/  ISETP.GT.AND P1, PT, R3, 0x88, P1 ;  /* 0x000000880300780c */ /* 0x000fe20000f24270 */
[----:B0-----:R-:W-:Y:S02]  /*6b40*/  @P3 IMAD.MOV.U32 R4, RZ, RZ, R6 ;  /* 0x000000ffff043224 */ /* 0x001fe400078e0006 */
[----:B------:R-:W-:-:S05]  /*6b50*/  @P3 IMAD.MOV.U32 R5, RZ, RZ, R7 ;  /* 0x000000ffff053224 */ /* 0x000fca00078e0007 */
[----:B------:R0:W-:Y:S02]  /*6b60*/  @P3 STG.E.U16 desc[UR38][R4.64+0x62], R51 ;  /* 0x0000623304003986 */ /* 0x0001e4000c101526 */
[----:B0-----:R-:W-:Y:S02]  /*6b70*/  @P4 IMAD.MOV.U32 R4, RZ, RZ, R12 ;  /* 0x000000ffff044224 */ /* 0x001fe400078e000c */
[----:B------:R-:W-:-:S05]  /*6b80*/  @P4 IMAD.MOV.U32 R5, RZ, RZ, R13 ;  /* 0x000000ffff054224 */ /* 0x000fca00078e000d */
[----:B------:R0:W-:Y:S04]  /*6b90*/  @P4 STG.E.U16 desc[UR38][R4.64+0x70], R52 ;  /* 0x0000703404004986 */ /* 0x0001e8000c101526 */
[----:B------:R1:W-:Y:S01]  /*6ba0*/  @P0 STG.E.U16 desc[UR38][R12.64+0x72], R53 ;  /* 0x000072350c000986 */ /* 0x0003e2000c101526 */
[----:B0-----:R-:W-:Y:S02]  /*6bb0*/  @P2 IMAD.MOV.U32 R4, RZ, RZ, R6 ;  /* 0x000000ffff042224 */ /* 0x001fe400078e0006 */
[----:B------:R-:W-:-:S05]  /*6bc0*/  @P2 IMAD.MOV.U32 R5, RZ, RZ, R7 ;  /* 0x000000ffff052224 */ /* 0x000fca00078e0007 */
[----:B------:R1:W-:Y:S04]  /*6bd0*/  @P2 STG.E.U16 desc[UR38][R4.64+0x70], R54 ;  /* 0x0000703604002986 */ /* 0x0003e8000c101526 */
[----:B------:R1:W-:Y:S02]  /*6be0*/  @P1 STG.E.U16 desc[UR38][R6.64+0x72], R55 ;  /* 0x0000723706001986 */ /* 0x0003e4000c101526 */
.L_x_157:
[----:B------:R-:W-:Y:S05]  /*6bf0*/  BSYNC B0 ;  /* 0x0000000000007941 */ /* 0x000fea0003800000 */
.L_x_33:
[----:B------:R-:W-:Y:S01]  /*6c00*/  IADD3 R16, P0, R16, UR36, RZ ;  /* 0x0000002410107c10 */ /* 0x000fe2000ff1e0ff */
[----:B------:R-:W-:Y:S01]  /*6c10*/  ULDC.64 UR4, c[0x0][0x650] ;  /* 0x0001940000047ab9 */ /* 0x000fe20000000a00 */
[----:B------:R-:W-:Y:S01]  /*6c20*/  PRMT R3, RZ, 0x7610, R3 ;  /* 0x00007610ff037816 */ /* 0x000fe20000000003 */
[----:B------:R-:W-:Y:S01]  /*6c30*/  IMAD.MOV.U32 R101, RZ, RZ, -0x1 ;  /* 0xffffffffff657424 */ /* 0x000fe200078e00ff */
[----:B------:R-:W-:Y:S01]  /*6c40*/  IADD3.X R17, R17, UR42, RZ, P0, !PT ;  /* 0x0000002a11117c10 */ /* 0x000fe200087fe4ff */
[----:B------:R-:W-:Y:S01]  /*6c50*/  IMAD.MOV.U32 R23, RZ, RZ, -0x1 ;  /* 0xffffffffff177424 */ /* 0x000fe200078e00ff */
[----:B------:R-:W-:-:S04]  /*6c60*/  ISETP.GE.U32.AND P0, PT, R16, UR4, PT ;  /* 0x0000000410007c0c */ /* 0x000fc8000bf06070 */
[----:B------:R-:W-:-:S13]  /*6c70*/  ISETP.GE.U32.AND.EX P0, PT, R17, UR5, PT, P0 ;  /* 0x0000000511007c0c */ /* 0x000fda000bf06100 */
[----:B------:R-:W-:Y:S05]  /*6c80*/  @P0 BRA `(.L_x_158) ;  /* 0x0000000400500947 */ /* 0x000fea0003800000 */
[----:B--2---:R-:W2:Y:S01]  /*6c90*/  LDC.64 R10, c[0x0][0x628] ;  /* 0x00018a00ff0a7b82 */ /* 0x004ea20000000a00 */
[----:B01-3--:R-:W0:Y:S01]  /*6ca0*/  S2R R12, SR_CTAID.X ;  /* 0x00000000000c7919 */ /* 0x00be220000002500 */
[----:B------:R-:W-:Y:S02]  /*6cb0*/  IMAD.MOV.U32 R8, RZ, RZ, R16 ;  /* 0x000000ffff087224 */ /* 0x000fe400078e0010 */
[----:B------:R-:W-:Y:S01]  /*6cc0*/  IMAD.MOV.U32 R9, RZ, RZ, R17 ;  /* 0x000000ffff097224 */ /* 0x000fe200078e0011 */
[----:B------:R-:W1:Y:S03]  /*6cd0*/  S2R R20, SR_CTAID.Y ;  /* 0x0000000000147919 */ /* 0x000e660000002600 */
[----:B------:R-:W3:Y:S08]  /*6ce0*/  LDC R0, c[0x0][0x630] ;  /* 0x00018c00ff007b82 */ /* 0x000ef00000000800 */
[----:B------:R-:W0:Y:S01]  /*6cf0*/  LDC.64 R14, c[0x0][0x620] ;  /* 0x00018800ff0e7b82 */ /* 0x000e220000000a00 */
[----:B--2---:R-:W-:-:S04]  /*6d00*/  ISETP.NE.U32.AND P0, PT, R10, RZ, PT ;  /* 0x000000ff0a00720c */ /* 0x004fc80003f05070 */
[----:B------:R-:W-:-:S13]  /*6d10*/  ISETP.NE.AND.EX P0, PT, R11, RZ, PT, P0 ;  /* 0x000000ff0b00720c */ /* 0x000fda0003f05300 */
[----:B01-3--:R-:W-:Y:S05]  /*6d20*/  @!P0 BRA `(.L_x_159) ;  /* 0x0000000000288947 */ /* 0x00bfea0003800000 */
        /* <DEDUP_REMOVED lines=10> */
.L_x_159:
[-CC-:B------:R-:W-:Y:S01]  /*6dd0*/  SHF.R.U64 R23, R8, R0.reuse, R9.reuse ;  /* 0x0000000008177219 */ /* 0x180fe20000001209 */
[----:B------:R-:W0:Y:S01]  /*6de0*/  LDC.64 R26, c[0x0][0x640] ;  /* 0x00019000ff1a7b82 */ /* 0x000e220000000a00 */
[----:B------:R-:W-:Y:S01]  /*6df0*/  SHF.R.U32.HI R0, RZ, R0, R9 ;  /* 0x00000000ff007219 */ /* 0x000fe20000011609 */
[----:B------:R-:W-:Y:S01]  /*6e00*/  ULDC UR4, c[0x0][0x150] ;  /* 0x0000540000047ab9 */ /* 0x000fe20000000800 */
[----:B------:R-:W-:Y:S02]  /*6e10*/  IADD3 R3, P0, RZ, -R23, RZ ;  /* 0x80000017ff037210 */ /* 0x000fe40007f1e0ff */
[----:B------:R-:W-:-:S03]  /*6e20*/  I2FP.F32.U32 R7, R12 ;  /* 0x0000000c00077245 */ /* 0x000fc60000201000 */
[----:B------:R-:W1:Y:S01]  /*6e30*/  LDC R6, c[0x0][0x618] ;  /* 0x00018600ff067b82 */ /* 0x000e620000000800 */
[----:B------:R-:W-:Y:S02]  /*6e40*/  IMAD.X R5, RZ, RZ, ~R0, P0 ;  /* 0x000000ffff057224 */ /* 0x000fe400000e0e00 */
[----:B------:R-:W-:Y:S01]  /*6e50*/  FMUL R7, R7, UR4 ;  /* 0x0000000407077c20 */ /* 0x000fe20008400000 */
[----:B------:R-:W-:Y:S01]  /*6e60*/  ULDC UR4, c[0x0][0x154] ;  /* 0x0000550000047ab9 */ /* 0x000fe20000000800 */
[-C--:B------:R-:W-:Y:S02]  /*6e70*/  IMAD R0, R5, R14.reuse, RZ ;  /* 0x0000000e05007224 */ /* 0x080fe400078e02ff */
[C---:B------:R-:W-:Y:S01]  /*6e80*/  IMAD.WIDE.U32 R4, R3.reuse, R14, R16 ;  /* 0x0000000e03047225 */ /* 0x040fe200078e0010 */
[----:B------:R-:W2:Y:S01]  /*6e90*/  LDC R8, c[0x0][0x608] ;  /* 0x00018200ff087b82 */ /* 0x000ea20000000800 */
[----:B------:R-:W3:Y:S02]  /*6ea0*/  F2I.U32.TRUNC.NTZ R7, R7 ;  /* 0x0000000700077305 */ /* 0x000ee4000020f000 */
[----:B------:R-:W-:Y:S01]  /*6eb0*/  IMAD R3, R3, R15, R0 ;  /* 0x0000000f03037224 */ /* 0x000fe200078e0200 */
[----:B------:R-:W-:-:S03]  /*6ec0*/  I2FP.F32.U32 R0, R20 ;  /* 0x0000001400007245 */ /* 0x000fc60000201000 */
[----:B------:R-:W-:Y:S01]  /*6ed0*/  IMAD.IADD R3, R5, 0x1, R3 ;  /* 0x0000000105037824 */ /* 0x000fe200078e0203 */
[----:B------:R-:W4:Y:S01]  /*6ee0*/  LDC R24, c[0x0][0x658] ;  /* 0x00019600ff187b82 */ /* 0x000f220000000800 */
[----:B0-----:R-:W-:-:S04]  /*6ef0*/  ISETP.NE.U32.AND P0, PT, R26, RZ, PT ;  /* 0x000000ff1a00720c */ /* 0x001fc80003f05070 */
[----:B------:R-:W-:-:S03]  /*6f00*/  ISETP.NE.AND.EX P0, PT, R27, RZ, PT, P0 ;  /* 0x000000ff1b00720c */ /* 0x000fc60003f05300 */
[----:B------:R-:W0:Y:S01]  /*6f10*/  LDC R9, c[0x0][0x144] ;  /* 0x00005100ff097b82 */ /* 0x000e220000000800 */
[-C--:B-1----:R-:W-:Y:S01]  /*6f20*/  SHF.R.U64 R10, R4, R6.reuse, R3 ;  /* 0x00000006040a7219 */ /* 0x082fe20000001203 */
[----:B---3--:R-:W-:Y:S01]  /*6f30*/  IMAD.MOV R7, RZ, RZ, -R7 ;  /* 0x000000ffff077224 */ /* 0x008fe200078e0a07 */
[----:B------:R-:W-:Y:S01]  /*6f40*/  SHF.R.U32.HI R3, RZ, R6, R3 ;  /* 0x00000006ff037219 */ /* 0x000fe20000011603 */
[----:B------:R-:W-:-:S04]  /*6f50*/  FMUL R6, R0, UR4 ;  /* 0x0000000400067c20 */ /* 0x000fc80008400000 */
[----:B------:R-:W1:Y:S01]  /*6f60*/  LDC R15, c[0x0][0x148] ;  /* 0x00005200ff0f7b82 */ /* 0x000e620000000800 */
[----:B------:R3:W0:Y:S01]  /*6f70*/  F2I.U32.TRUNC.NTZ R14, R6 ;  /* 0x00000006000e7305 */ /* 0x000622000020f000 */
[-CC-:B--2---:R-:W-:Y:S02]  /*6f80*/  SHF.R.U64 R0, R10, R8.reuse, R3.reuse ;  /* 0x000000080a007219 */ /* 0x184fe40000001203 */
[----:B------:R-:W-:-:S04]  /*6f90*/  SHF.R.U32.HI R3, RZ, R8, R3 ;  /* 0x00000008ff037219 */ /* 0x000fc80000011603 */
[----:B------:R-:W2:Y:S01]  /*6fa0*/  LDC R21, c[0x0][0x600] ;  /* 0x00018000ff157b82 */ /* 0x000ea20000000800 */
[-CC-:B----4-:R-:W-:Y:S02]  /*6fb0*/  SHF.R.U64 R13, R0, R24.reuse, R3.reuse ;  /* 0x00000018000d7219 */ /* 0x190fe40000001203 */
[----:B------:R-:W-:-:S03]  /*6fc0*/  SHF.R.U32.HI R5, RZ, R24, R3 ;  /* 0x00000018ff057219 */ /* 0x000fc60000011603 */
[----:B------:R-:W-:Y:S02]  /*6fd0*/  IMAD.MOV.U32 R4, RZ, RZ, R13 ;  /* 0x000000ffff047224 */ /* 0x000fe400078e000d */
[----:B------:R-:W4:Y:S01]  /*6fe0*/  LDC R28, c[0x0][0x648] ;  /* 0x00019200ff1c7b82 */ /* 0x000f220000000800 */
[----:B0-----:R-:W-:-:S07]  /*6ff0*/  IMAD R25, R9, R7, R12 ;  /* 0x0000000709197224 */ /* 0x001fce00078e020c */
[----:B------:R-:W0:Y:S08]  /*7000*/  LDC R29, c[0x0][0x638] ;  /* 0x00018e00ff1d7b82 */ /* 0x000e300000000800 */
[----:B------:R-:W0:Y:S01]  /*7010*/  LDC R30, c[0x0][0x610] ;  /* 0x00018400ff1e7b82 */ /* 0x000e220000000800 */
[----:B-123--:R-:W-:Y:S05]  /*7020*/  @!P0 BRA `(.L_x_160) ;  /* 0x0000000000288947 */ /* 0x00efea0003800000 */
[----:B------:R-:W1:Y:S02]  /*7030*/  LDC R4, c[0x0][0x64c] ;  /* 0x00019300ff047b82 */ /* 0x000e640000000800 */
[----:B-1----:R-:W-:-:S05]  /*7040*/  IADD3 R3, P0, R13, R4, RZ ;  /* 0x000000040d037210 */ /* 0x002fca0007f1e0ff */
        /* <DEDUP_REMOVED lines=8> */
.L_x_160:
[----:B------:R-:W-:Y:S01]  /*70d0*/  ISETP.NE.AND P0, PT, R2, 0x1, PT ;  /* 0x000000010200780c */ /* 0x000fe20003f05270 */
[----:B------:R-:W-:Y:S01]  /*70e0*/  IMAD.MOV R14, RZ, RZ, -R14 ;  /* 0x000000ffff0e7224 */ /* 0x000fe200078e0a0e */
[----:B----4-:R-:W-:Y:S01]  /*70f0*/  SHF.R.U64 R3, R4, R28, R5 ;  /* 0x0000001c04037219 */ /* 0x010fe20000001205 */
[----:B------:R-:W-:Y:S01]  /*7100*/  VIADD R5, R21, 0xffffffff ;  /* 0xffffffff15057836 */ /* 0x000fe20000000000 */
[----:B------:R-:W-:-:S03]  /*7110*/  LOP3.LUT R0, R0, R99, RZ, 0xc0, !PT ;  /* 0x0000006300007212 */ /* 0x000fc600078ec0ff */
[----:B------:R-:W-:Y:S01]  /*7120*/  IMAD.MOV R4, RZ, RZ, -R3 ;  /* 0x000000ffff047224 */ /* 0x000fe200078e0a03 */
[----:B------:R-:W-:Y:S01]  /*7130*/  LOP3.LUT R10, R10, R5, RZ, 0xc0, !PT ;  /* 0x000000050a0a7212 */ /* 0x000fe200078ec0ff */
[----:B------:R-:W-:Y:S02]  /*7140*/  IMAD R0, R95, R3, R0 ;  /* 0x000000035f007224 */ /* 0x000fe400078e0200 */
[----:B0-----:R-:W-:Y:S02]  /*7150*/  IMAD R3, R4, R29, R13 ;  /* 0x0000001d04037224 */ /* 0x001fe400078e020d */
[----:B------:R-:W-:Y:S02]  /*7160*/  @P0 IMAD R25, R15, R14, R20 ;  /* 0x0000000e0f190224 */ /* 0x000fe400078e0214 */
[----:B------:R-:W-:Y:S02]  /*7170*/  IMAD R5, R3, R21, R10 ;  /* 0x0000001503057224 */ /* 0x000fe400078e020a */
[----:B------:R-:W-:-:S02]  /*7180*/  IMAD R0, R0, R30, R25 ;  /* 0x0000001e00007224 */ /* 0x000fc400078e0219 */
[----:B------:R-:W-:-:S03]  /*7190*/  IMAD.MOV.U32 R4, RZ, RZ, 0x1 ;  /* 0x00000001ff047424 */ /* 0x000fc600078e00ff */
[----:B------:R-:W-:Y:S02]  /*71a0*/  SEL R101, R5, R0, !P0 ;  /* 0x0000000005657207 */ /* 0x000fe40004000000 */
[----:B------:R-:W-:Y:S02]  /*71b0*/  PRMT R3, R4, 0x7610, R3 ;  /* 0x0000761004037816 */ /* 0x000fe40000000003 */
[----:B------:R-:W-:-:S07]  /*71c0*/  SEL R0, R0, R5, !P0 ;  /* 0x0000000500007207 */ /* 0x000fce0004000000 */
.L_x_158:
[----:B------:R-:W-:Y:S01]  /*71d0*/  LOP3.LUT P0, RZ, R3, 0xff, RZ, 0xc0, !PT ;  /* 0x000000ff03ff7812 */ /* 0x000fe2000780c0ff */
[----:B------:R-:W-:-:S12]  /*71e0*/  IMAD.MOV.U32 R109, RZ, RZ, R0 ;  /* 0x000000ffff6d7224 */ /* 0x000fd800078e0000 */
[----:B------:R-:W-:Y:S05]  /*71f0*/  @P0 BRA `(.L_x_161) ;  /* 0xffffffa000d00947 */ /* 0x000fea000383ffff */
[----:B------:R-:W-:Y:S05]  /*7200*/  EXIT ;  /* 0x000000000000794d */ /* 0x000fea0003800000 */
.L_x_8:
        /* <DEDUP_REMOVED lines=26> */
.L_x_163:
[----:B------:R-:W0:Y:S01]  /*73b0*/  LDC.64 R28, c[0x0][0x640] ;  /* 0x00019000ff1c7b82 */ /* 0x000e220000000a00 */
[-CC-:B------:R-:W-:Y:S01]  /*73c0*/  SHF.R.U64 R22, R14, R6.reuse, R15.reuse ;  /* 0x000000060e167219 */ /* 0x180fe2000000120f */
[----:B------:R-:W-:Y:S01]  /*73d0*/  IMAD.MOV.U32 R30, RZ, RZ, 0x1 ;  /* 0x00000001ff1e7424 */ /* 0x000fe200078e00ff */
[----:B------:R-:W-:Y:S02]  /*73e0*/  SHF.R.U32.HI R6, RZ, R6, R15 ;  /* 0x00000006ff067219 */ /* 0x000fe4000001160f */
[----:B------:R-:W-:-:S03]  /*73f0*/  IADD3 R13, P0, RZ, -R22, RZ ;  /* 0x80000016ff0d7210 */ /* 0x000fc60007f1e0ff */
[----:B------:R-:W1:Y:S02]  /*7400*/  LDC R12, c[0x0][0x618] ;  /* 0x00018600ff0c7b82 */ /* 0x000e640000000800 */
[----:B------:R-:W-:-:S04]  /*7410*/  IMAD.X R11, RZ, RZ, ~R6, P0 ;  /* 0x000000ffff0b7224 */ /* 0x000fc800000e0e06 */
[-C--:B------:R-:W-:Y:S02]  /*7420*/  IMAD R6, R11, R24.reuse, RZ ;  /* 0x000000180b067224 */ /* 0x080fe400078e02ff */
[----:B------:R-:W2:Y:S01]  /*7430*/  LDC R14, c[0x0][0x608] ;  /* 0x00018200ff0e7b82 */ /* 0x000ea20000000800 */
[----:B------:R-:W-:-:S04]  /*7440*/  IMAD.WIDE.U32 R10, R13, R24, R16 ;  /* 0x000000180d0a7225 */ /* 0x000fc800078e0010 */
[----:B------:R-:W-:-:S03]  /*7450*/  IMAD R13, R13, R25, R6 ;  /* 0x000000190d0d7224 */ /* 0x000fc600078e0206 */
[----:B------:R-:W3:Y:S01]  /*7460*/  LDC R27, c[0x0][0x658] ;  /* 0x00019600ff1b7b82 */ /* 0x000ee20000000800 */
[----:B------:R-:W-:Y:S01]  /*7470*/  IMAD.IADD R11, R11, 0x1, R13 ;  /* 0x000000010b0b7824 */ /* 0x000fe200078e020d */
[----:B0-----:R-:W-:-:S04]  /*7480*/  ISETP.NE.U32.AND P0, PT, R28, RZ, PT ;  /* 0x000000ff1c00720c */ /* 0x001fc80003f05070 */
[----:B------:R-:W-:Y:S02]  /*7490*/  ISETP.NE.AND.EX P0, PT, R29, RZ, PT, P0 ;  /* 0x000000ff1d00720c */ /* 0x000fe40003f05300 */
[----:B------:R-:W0:Y:S01]  /*74a0*/  LDC R24, c[0x0][0x600] ;  /* 0x00018000ff187b82 */ /* 0x000e220000000800 */
[-CC-:B-1----:R-:W-:Y:S01]  /*74b0*/  SHF.R.U64 R8, R10, R12.reuse, R11.reuse ;  /* 0x0000000c0a087219 */ /* 0x182fe2000000120b */
[----:B------:R-:W-:Y:S01]  /*74c0*/  IMAD.MOV.U32 R10, RZ, RZ, -0x1 ;  /* 0xffffffffff0a7424 */ /* 0x000fe200078e00ff */
[----:B------:R-:W-:-:S05]  /*74d0*/  SHF.R.U32.HI R11, RZ, R12, R11 ;  /* 0x0000000cff0b7219 */ /* 0x000fca000001160b */
[----:B------:R-:W1:Y:S01]  /*74e0*/  LDC R25, c[0x0][0x648] ;  /* 0x00019200ff197b82 */ /* 0x000e620000000800 */
[-CC-:B--2---:R-:W-:Y:S02]  /*74f0*/  SHF.R.U64 R21, R8, R14.reuse, R11.reuse ;  /* 0x0000000e08157219 */ /* 0x184fe4000000120b */
[----:B------:R-:W-:-:S05]  /*7500*/  SHF.R.U32.HI R6, RZ, R14, R11 ;  /* 0x0000000eff067219 */ /* 0x000fca000001160b */
[----:B------:R-:W2:Y:S01]  /*7510*/  LDC R26, c[0x0][0x638] ;  /* 0x00018e00ff1a7b82 */ /* 0x000ea20000000800 */
[-C--:B---3--:R-:W-:Y:S02]  /*7520*/  SHF.L.U32 R10, R10, R27.reuse, RZ ;  /* 0x0000001b0a0a7219 */ /* 0x088fe400000006ff */
[-CC-:B------:R-:W-:Y:S02]  /*7530*/  SHF.R.U64 R23, R21, R27.reuse, R6.reuse ;  /* 0x0000001b15177219 */ /* 0x180fe40000001206 */
[----:B------:R-:W-:Y:S02]  /*7540*/  LOP3.LUT R32, RZ, R10, RZ, 0x33, !PT ;  /* 0x0000000aff207212 */ /* 0x000fe400078e33ff */
[----:B------:R-:W-:Y:S01]  /*7550*/  SHF.R.U32.HI R11, RZ, R27, R6 ;  /* 0x0000001bff0b7219 */ /* 0x000fe20000011606 */
[----:B------:R-:W3:Y:S01]  /*7560*/  LDC R31, c[0x0][0x610] ;  /* 0x00018400ff1f7b82 */ /* 0x000ee20000000800 */
[----:B------:R-:W-:Y:S01]  /*7570*/  IMAD.MOV.U32 R10, RZ, RZ, R23 ;  /* 0x000000ffff0a7224 */ /* 0x000fe200078e0017 */
[----:B------:R-:W-:Y:S06]  /*7580*/  @!P0 BRA `(.L_x_164) ;  /* 0x0000000000288947 */ /* 0x000fec0003800000 */
        /* <DEDUP_REMOVED lines=10> */
.L_x_164:
[----:B------:R-:W-:Y:S02]  /*7630*/  ISETP.NE.AND P0, PT, R2, 0x1, PT ;  /* 0x000000010200780c */ /* 0x000fe40003f05270 */
[----:B-1----:R-:W-:Y:S01]  /*7640*/  SHF.R.U64 R6, R10, R25, R11 ;  /* 0x000000190a067219 */ /* 0x002fe2000000120b */
[----:B0-----:R-:W-:Y:S01]  /*7650*/  VIADD R11, R24, 0xffffffff ;  /* 0xffffffff180b7836 */ /* 0x001fe20000000000 */
[----:B------:R-:W-:Y:S02]  /*7660*/  SHF.L.U32 R30, R30, R27, RZ ;  /* 0x0000001b1e1e7219 */ /* 0x000fe400000006ff */
[----:B------:R-:W-:Y:S01]  /*7670*/  LOP3.LUT R5, R21, R32, RZ, 0xc0, !PT ;  /* 0x0000002015057212 */ /* 0x000fe200078ec0ff */
[----:B------:R-:W-:-:S04]  /*7680*/  IMAD.MOV R10, RZ, RZ, -R6 ;  /* 0x000000ffff0a7224 */ /* 0x000fc800078e0a06 */
[----:B------:R-:W-:Y:S01]  /*7690*/  IMAD R6, R30, R6, R5 ;  /* 0x000000061e067224 */ /* 0x000fe200078e0205 */
[----:B------:R-:W-:Y:S01]  /*76a0*/  LOP3.LUT R5, R8, R11, RZ, 0xc0, !PT ;  /* 0x0000000b08057212 */ /* 0x000fe200078ec0ff */
[----:B------:R-:W-:Y:S02]  /*76b0*/  @P0 IMAD R7, R9, R20, R4 ;  /* 0x0000001409070224 */ /* 0x000fe400078e0204 */
[----:B--2---:R-:W-:Y:S02]  /*76c0*/  IMAD R4, R10, R26, R23 ;  /* 0x0000001a0a047224 */ /* 0x004fe400078e0217 */
[----:B---3--:R-:W-:Y:S02]  /*76d0*/  IMAD R7, R6, R31, R7 ;  /* 0x0000001f06077224 */ /* 0x008fe400078e0207 */
[----:B------:R-:W-:Y:S02]  /*76e0*/  IMAD R4, R4, R24, R5 ;  /* 0x0000001804047224 */ /* 0x000fe400078e0205 */
[----:B------:R-:W-:-:S02]  /*76f0*/  IMAD.MOV.U32 R8, RZ, RZ, 0x1 ;  /* 0x00000001ff087424 */ /* 0x000fc400078e00ff */
[----:B------:R-:W-:Y:S01]  /*7700*/  IMAD.MOV.U32 R6, RZ, RZ, R22 ;  /* 0x000000ffff067224 */ /* 0x000fe200078e0016 */
[----:B------:R-:W-:Y:S02]  /*7710*/  SEL R19, R4, R7, !P0 ;  /* 0x0000000704137207 */ /* 0x000fe40004000000 */
[----:B------:R-:W-:-:S07]  /*7720*/  SEL R21, R7, R4, !P0 ;  /* 0x0000000407157207 */ /* 0x000fce0004000000 */
.L_x_162:
[----:B------:R-:W-:-:S08]  /*7730*/  NOP ;  /* 0x0000000000007918 */ /* 0x000fd00000000000 */
[----:B------:R-:W0:-:S00]  /*7740*/  USETMAXREG.DEALLOC.CTAPOOL 0x28 ;  /* 0x00000028000079c8 */ /* 0x000e0000080e0500 */
[----:B0-----:R-:W-:-:S13]  /*7750*/  ISETP.NE.AND P0, PT, R3, RZ, PT ;  /* 0x000000ff0300720c */ /* 0x001fda0003f05270 */
[----:B------:R-:W-:Y:S05]  /*7760*/  @P0 EXIT ;  /* 0x000000000000094d */ /* 0x000fea0003800000 */
[----:B------:R-:W-:Y:S01]  /*7770*/  LOP3.LUT P0, RZ, R8, 0xff, RZ, 0xc0, !PT ;  /* 0x000000ff08ff7812 */ /* 0x000fe2000780c0ff */
[----:B------:R-:W-:Y:S02]  /*7780*/  IMAD.MOV.U32 R3, RZ, RZ, 0x1 ;  /* 0x00000001ff037424 */ /* 0x000fe400078e00ff */
[----:B------:R-:W-:-:S10]  /*7790*/  IMAD.MOV.U32 R8, RZ, RZ, RZ ;  /* 0x000000ffff087224 */ /* 0x000fd400078e00ff */
[----:B------:R-:W-:Y:S05]  /*77a0*/  @!P0 BRA `(.L_x_165) ;  /* 0x0000000c00248947 */ /* 0x000fea0003800000 */
[----:B------:R-:W0:Y:S01]  /*77b0*/  LDC R3, c[0x0][0x28c] ;  /* 0x0000a300ff037b82 */ /* 0x000e220000000800 */
[----:B------:R-:W-:Y:S01]  /*77c0*/  ULDC UR5, c[0x0][0x658] ;  /* 0x0001960000057ab9 */ /* 0x000fe20000000800 */
[----:B------:R-:W-:Y:S01]  /*77d0*/  UMOV UR6, 0xffffffff ;  /* 0xffffffff00067882 */ /* 0x000fe20000000000 */
[----:B------:R-:W-:Y:S01]  /*77e0*/  BSSY B0, `(.L_x_165) ;  /* 0x00000c5000007945 */ /* 0x000fe20003800000 */
[----:B------:R-:W-:Y:S01]  /*77f0*/  USHF.L.U32 UR6, UR6, UR5, URZ ;  /* 0x0000000506067299 */ /* 0x000fe2000800063f */
[----:B------:R-:W-:Y:S01]  /*7800*/  IMAD.MOV.U32 R10, RZ, RZ, 0x1 ;  /* 0x00000001ff0a7424 */ /* 0x000fe200078e00ff */
[----:B------:R-:W-:Y:S01]  /*7810*/  LOP3.LUT R9, R18, 0x2, RZ, 0xfc, !PT ;  /* 0x0000000212097812 */ /* 0x000fe200078efcff */
[----:B------:R-:W-:Y:S01]  /*7820*/  IMAD.MOV.U32 R8, RZ, RZ, RZ ;  /* 0x000000ffff087224 */ /* 0x000fe200078e00ff */
[----:B------:R-:W1:Y:S01]  /*7830*/  S2UR UR8, SR_CgaCtaId ;  /* 0x00000000000879c3 */ /* 0x000e620000008800 */
[----:B------:R-:W-:Y:S01]  /*7840*/  ULDC UR4, c[0x0][0x600] ;  /* 0x0001800000047ab9 */ /* 0x000fe20000000800 */
[----:B------:R-:W-:Y:S01]  /*7850*/  UMOV UR7, 0x1 ;  /* 0x0000000100077882 */ /* 0x000fe20000000000 */
[----:B------:R-:W-:-:S02]  /*7860*/  UIADD3 UR15, UR4, -0x1, URZ ;  /* 0xffffffff040f7890 */ /* 0x000fc4000fffe03f */
[----:B------:R-:W-:Y:S02]  /*7870*/  USHF.L.U32 UR17, UR7, UR5, URZ ;  /* 0x0000000507117299 */ /* 0x000fe4000800063f */
[----:B------:R-:W-:Y:S01]  /*7880*/  ULOP3.LUT UR16, URZ, UR6, URZ, 0x33, !UPT ;  /* 0x000000063f107292 */ /* 0x000fe2000f8e333f */
[----:B------:R-:W-:Y:S01]  /*7890*/  ULDC.64 UR20, c[0x0][0x198] ;  /* 0x0000660000147ab9 */ /* 0x000fe20000000a00 */
[----:B0-----:R-:W-:-:S05]  /*78a0*/  VIADD R3, R3, 0x1f ;  /* 0x0000001f03037836 */ /* 0x001fca0000000000 */
[----:B------:R-:W-:Y:S01]  /*78b0*/  SHF.R.S32.HI R4, RZ, 0x1f, R3 ;  /* 0x0000001fff047819 */ /* 0x000fe20000011403 */
[----:B-1----:R-:W-:-:S03]  /*78c0*/  IMAD.U32 R12, RZ, RZ, UR8 ;  /* 0x00000008ff0c7e24 */ /* 0x002fc6000f8e00ff */
[----:B------:R-:W-:Y:S01]  /*78d0*/  LEA.HI R4, R4, R3, RZ, 0x5 ;  /* 0x0000000304047211 */ /* 0x000fe200078f28ff */
[----:B------:R-:W-:-:S03]  /*78e0*/  IMAD.MOV.U32 R3, RZ, RZ, 0x1 ;  /* 0x00000001ff037424 */ /* 0x000fc600078e00ff */
[----:B------:R-:W-:-:S05]  /*78f0*/  SHF.R.S32.HI R11, RZ, 0x5, R4 ;  /* 0x00000005ff0b7819 */ /* 0x000fca0000011404 */
[----:B------:R-:W-:-:S07]  /*7900*/  VIADD R13, R11, 0x1 ;  /* 0x000000010b0d7836 */ /* 0x000fce0000000000 */
.L_x_176:
[----:B------:R-:W-:-:S03]  /*7910*/  UMOV UR4, 0xffffffff ;  /* 0xffffffff00047882 */ /* 0x000fc60000000000 */
[----:B------:R-:W-:Y:S05]  /*7920*/  BRA.DIV UR4, `(.L_x_166) ;  /* 0x0000001204a87947 */ /* 0x000fea000b800000 */
[----:B------:R-:W-:-:S13]  /*7930*/  ELECT P6, URZ, PT ;  /* 0x00000000003f782f */ /* 0x000fda00038c0000 */
.L_x_194:
[----:B------:R-:W0:Y:S01]  /*7940*/  LDC R4, c[0x0][0x28c] ;  /* 0x0000a300ff047b82 */ /* 0x000e220000000800 */
[----:B------:R-:W-:Y:S01]  /*7950*/  BSSY B1, `(.L_x_167) ;  /* 0x000003b000017945 */ /* 0x000fe20003800000 */
[----:B0-----:R-:W-:-:S13]  /*7960*/  ISETP.LT.OR P6, PT, R4, 0x1, !P6 ;  /* 0x000000010400780c */ /* 0x001fda00077c1670 */
[----:B------:R-:W-:Y:S05]  /*7970*/  @P6 BRA `(.L_x_168) ;  /* 0x0000000000e06947 */ /* 0x000fea0003800000 */
[----:B------:R-:W-:Y:S02]  /*7980*/  IMAD R21, R21, 0x2, R12 ;  /* 0x0000000215157824 */ /* 0x000fe400078e020c */
[----:B------:R-:W-:Y:S02]  /*7990*/  IMAD.SHL.U32 R19, R19, 0x40, RZ ;  /* 0x0000004013137824 */ /* 0x000fe400078e00ff */
[----:B------:R-:W-:Y:S02]  /*79a0*/  IMAD.MOV.U32 R22, RZ, RZ, RZ ;  /* 0x000000ffff167224 */ /* 0x000fe400078e00ff */
[----:B------:R-:W-:Y:S02]  /*79b0*/  IMAD.MOV.U32 R4, RZ, RZ, R13 ;  /* 0x000000ffff047224 */ /* 0x000fe400078e000d */
[----:B------:R-:W-:Y:S02]  /*79c0*/  IMAD.MOV.U32 R5, RZ, RZ, R3 ;  /* 0x000000ffff057224 */ /* 0x000fe400078e0003 */
[----:B------:R-:W-:-:S02]  /*79d0*/  IMAD.MOV.U32 R7, RZ, RZ, R8 ;  /* 0x000000ffff077224 */ /* 0x000fc400078e0008 */
[----:B------:R-:W-:-:S07]  /*79e0*/  IMAD.SHL.U32 R21, R21, 0x80, RZ ;  /* 0x0000008015157824 */ /* 0x000fce00078e00ff */
.L_x_171:
[----:B------:R-:W0:Y:S01]  /*79f0*/  S2UR UR4, SR_CgaCtaId ;  /* 0x00000000000479c3 */ /* 0x000e220000008800 */
[----:B------:R-:W-:Y:S02]  /*7a00*/  MOV R15, 0x400 ;  /* 0x00000400000f7802 */ /* 0x000fe40000000f00 */
[----:B------:R-:W-:Y:S02]  /*7a10*/  SHF.L.U32 R14, R5, 0x1f, RZ ;  /* 0x0000001f050e7819 */ /* 0x000fe400000006ff */
[----:B------:R-:W-:Y:S01]  /*7a20*/  ISETP.NE.AND P1, PT, R0, RZ, PT ;  /* 0x000000ff0000720c */ /* 0x000fe20003f25270 */
[----:B0-----:R-:W-:-:S05]  /*7a30*/  IMAD.U32 R12, RZ, RZ, UR4 ;  /* 0x00000004ff0c7e24 */ /* 0x001fca000f8e00ff */
[----:B------:R-:W-:-:S07]  /*7a40*/  LEA R20, R12, R15, 0x18 ;  /* 0x0000000f0c147211 */ /* 0x000fce00078ec0ff */
[----:B------:R-:W0:Y:S01]  /*7a50*/  @!P1 LDC R15, c[0x0][0x500] ;  /* 0x00014000ff0f9b82 */ /* 0x000e220000000800 */
[----:B------:R-:W-:-:S04]  /*7a60*/  IMAD R23, R7, 0x8, R20 ;  /* 0x0000000807177824 */ /* 0x000fc800078e0214 */
[----:B------:R-:W1:Y:S02]  /*7a70*/  SYNCS.PHASECHK.TRANS64.TRYWAIT P0, [R23+URZ+0x58], R14 ;  /* 0x0000580e170075a7 */ /* 0x000e64000800017f */
[----:B-1----:R-:W-:Y:S05]  /*7a80*/  @!P0 BRA `(.L_x_169) ;  /* 0x0000001000708947 */ /* 0x002fea0003800000 */
.L_x_195:
[----:B-1----:R-:W-:Y:S01]  /*7a90*/  PRMT R14, R9, 0x9910, RZ ;  /* 0x00009910090e7816 */ /* 0x002fe200000000ff */
[----:B0-----:R0:W-:Y:S03]  /*7aa0*/  @!P1 SYNCS.ARRIVE.TRANS64 RZ, [R23+URZ], R15 ;  /* 0x0000000f17ff99a7 */ /* 0x0011e6000800003f */
[----:B------:R-:W-:-:S13]  /*7ab0*/  ISETP.NE.AND P0, PT, R14, 0x2, PT ;  /* 0x000000020e00780c */ /* 0x000fda0003f05270 */
[----:B0-----:R-:W-:Y:S05]  /*7ac0*/  @P0 BRA `(.L_x_170) ;  /* 0x0000000000040947 */ /* 0x001fea0003800000 */
[----:B------:R-:W-:Y:S01]  /*7ad0*/  BPT.TRAP 0x1 ;  /* 0x000000040000795c */ /* 0x000fe20000300000 */
.L_x_170:
[----:B------:R-:W-:Y:S01]  /*7ae0*/  IMAD R14, R7, 0x2, R12 ;  /* 0x00000002070e7824 */ /* 0x000fe200078e020c */
[----:B------:R-:W-:Y:S01]  /*7af0*/  R2UR UR9, R23 ;  /* 0x00000000170972ca */ /* 0x000fe200000e0000 */
[----:B------:R-:W-:Y:S01]  /*7b00*/  VIADD R4, R4, 0xffffffff ;  /* 0xffffffff04047836 */ /* 0x000fe20000000000 */
[----:B------:R-:W-:Y:S01]  /*7b10*/  UIADD3 UR4, UP0, UR20, 0xf0, URZ ;  /* 0x000000f014047890 */ /* 0x000fe2000ff1e03f */
[----:B------:R-:W-:Y:S01]  /*7b20*/  IMAD.SHL.U32 R14, R14, 0x1000, RZ ;  /* 0x000010000e0e7824 */ /* 0x000fe200078e00ff */
[----:B------:R-:W-:Y:S01]  /*7b30*/  R2UR UR11, R21 ;  /* 0x00000000150b72ca */ /* 0x000fe200000e0000 */
[----:B------:R-:W-:Y:S01]  /*7b40*/  UIADD3 UR22, UP1, UR20, 0x1f0, URZ ;  /* 0x000001f014167890 */ /* 0x000fe2000ff3e03f */
[----:B------:R-:W-:Y:S01]  /*7b50*/  R2UR UR10, R22 ;  /* 0x00000000160a72ca */ /* 0x000fe200000e0000 */
[--C-:B------:R-:W-:Y:S01]  /*7b60*/  IMAD R14, R14, 0x2, R20.reuse ;  /* 0x000000020e0e7824 */ /* 0x100fe200078e0214 */
[----:B------:R-:W-:Y:S01]  /*7b70*/  R2UR UR12, R6 ;  /* 0x00000000060c72ca */ /* 0x000fe200000e0000 */
[----:B------:R-:W-:Y:S01]  /*7b80*/  IMAD R20, R7, 0x1000, R20 ;  /* 0x0000100007147824 */ /* 0x000fe200078e0214 */
[----:B------:R-:W-:Y:S01]  /*7b90*/  R2UR UR18, R19 ;  /* 0x00000000131272ca */ /* 0x000fe200000e0000 */
[----:B------:R-:W-:Y:S01]  /*7ba0*/  VIADD R7, R7, 0x1 ;  /* 0x0000000107077836 */ /* 0x000fe20000000000 */
[----:B------:R-:W-:Y:S01]  /*7bb0*/  R2UR UR5, R14 ;  /* 0x000000000e0572ca */ /* 0x000fe200000e0000 */
[----:B------:R-:W-:Y:S01]  /*7bc0*/  UIADD3.X UR23, URZ, UR21, URZ, UP1, !UPT ;  /* 0x000000153f177290 */ /* 0x000fe20008ffe43f */
[----:B------:R-:W-:Y:S01]  /*7bd0*/  R2UR UR8, R20 ;  /* 0x00000000140872ca */ /* 0x000fe200000e0000 */
[----:B------:R-:W-:Y:S01]  /*7be0*/  UMOV UR19, 0x30000 ;  /* 0x0003000000137882 */ /* 0x000fe20000000000 */
[----:B------:R-:W-:Y:S01]  /*7bf0*/  ISETP.GT.AND P1, PT, R4, 0x1, PT ;  /* 0x000000010400780c */ /* 0x000fe20003f24270 */
[----:B------:R-:W-:Y:S01]  /*7c00*/  UMOV UR6, 0x0 ;  /* 0x0000000000067882 */ /* 0x000fe20000000000 */
[----:B------:R-:W-:Y:S01]  /*7c10*/  UMOV UR7, 0x10000000 ;  /* 0x1000000000077882 */ /* 0x000fe20000000000 */
[----:B------:R-:W-:Y:S01]  /*7c20*/  ISETP.NE.AND P0, PT, R7, 0xb, PT ;  /* 0x0000000b0700780c */ /* 0x000fe20003f05270 */
[----:B------:R-:W-:-:S03]  /*7c30*/  VIADD R22, R22, 0x20 ;  /* 0x0000002016167836 */ /* 0x000fc60000000000 */
[----:B------:R-:W-:Y:S02]  /*7c40*/  SEL R14, RZ, 0x1, P0 ;  /* 0x00000001ff0e7807 */ /* 0x000fe40000000000 */
[----:B------:R-:W-:Y:S01]  /*7c50*/  UIADD3 UR13, UR5, 0x180, URZ ;  /* 0x00000180050d7890 */ /* 0x000fe2000fffe03f */
[----:B------:R-:W-:Y:S01]  /*7c60*/  SEL R7, R7, RZ, P0 ;  /* 0x000000ff07077207 */ /* 0x000fe20000000000 */
[----:B------:R-:W-:Y:S01]  /*7c70*/  UIADD3.X UR5, URZ, UR21, URZ, UP0, !UPT ;  /* 0x000000153f057290 */ /* 0x000fe200087fe43f */
[----:B------:R-:W-:Y:S01]  /*7c80*/  LOP3.LUT R5, R5, R14, RZ, 0x3c, !PT ;  /* 0x0000000e05057212 */ /* 0x000fe200078e3cff */
[----:B------:R-:W-:-:S03]  /*7c90*/  UIADD3 UR14, UR8, 0x2c180, URZ ;  /* 0x0002c180080e7890 */ /* 0x000fc6000fffe03f */
[----:B------:R-:W-:-:S04]  /*7ca0*/  UMOV UR8, UR13 ;  /* 0x0000000d00087c82 */ /* 0x000fc80008000000 */
[----:B------:R0:W-:Y:S02]  /*7cb0*/  UTMALDG.3D.MULTICAST [UR8], [UR4], UR19, desc[UR6] ;  /* 0x00000608040073b4 */ /* 0x0001e40008011813 */
[----:B0-----:R-:W-:Y:S01]  /*7cc0*/  UMOV UR8, UR14 ;  /* 0x0000000e00087c82 */ /* 0x001fe20008000000 */
[----:B------:R-:W-:Y:S02]  /*7cd0*/  UMOV UR11, UR18 ;  /* 0x00000012000b7c82 */ /* 0x000fe40008000000 */
[----:B------:R0:W-:Y:S02]  /*7ce0*/  UTMALDG.3D [UR8], [UR22], desc[UR6] ;  /* 0x00000608160075b4 */ /* 0x0001e40008011000 */
[----:B0-----:R-:W-:Y:S05]  /*7cf0*/  @P1 BRA `(.L_x_171) ;  /* 0xfffffffc003c1947 */ /* 0x001fea000383ffff */
.L_x_168:
[----:B------:R-:W-:Y:S05]  /*7d00*/  BSYNC B1 ;  /* 0x0000000000017941 */ /* 0x000fea0003800000 */
.L_x_167:
[----:B------:R-:W-:Y:S01]  /*7d10*/  LOP3.LUT P1, RZ, R10, 0xff, RZ, 0xc0, !PT ;  /* 0x000000ff0aff7812 */ /* 0x000fe2000782c0ff */
[C---:B------:R-:W-:Y:S01]  /*7d20*/  IMAD.IADD R7, R11.reuse, 0x1, R8 ;  /* 0x000000010b077824 */ /* 0x040fe200078e0208 */
[----:B------:R-:W-:Y:S01]  /*7d30*/  ULDC.64 UR4, c[0x0][0x650] ;  /* 0x0001940000047ab9 */ /* 0x000fe20000000a00 */
[----:B------:R-:W-:Y:S01]  /*7d40*/  ISETP.GE.U32.AND P2, PT, R11, 0xb, PT ;  /* 0x0000000b0b00780c */ /* 0x000fe20003f46070 */
[----:B------:R-:W-:Y:S01]  /*7d50*/  BSSY B1, `(.L_x_172) ;  /* 0x000006b000017945 */ /* 0x000fe20003800000 */
[----:B------:R-:W-:Y:S01]  /*7d60*/  IMAD.MOV.U32 R21, RZ, RZ, -0x1 ;  /* 0xffffffffff157424 */ /* 0x000fe200078e00ff */
[----:B------:R-:W-:Y:S01]  /*7d70*/  ISETP.GT.U32.AND P0, PT, R7, 0xa, PT ;  /* 0x0000000a0700780c */ /* 0x000fe20003f04070 */
[----:B------:R-:W-:Y:S01]  /*7d80*/  IMAD.MOV.U32 R19, RZ, RZ, -0x1 ;  /* 0xffffffffff137424 */ /* 0x000fe200078e00ff */
[----:B------:R-:W-:Y:S02]  /*7d90*/  PRMT R10, RZ, 0x7610, R10 ;  /* 0x00007610ff0a7816 */ /* 0x000fe4000000000a */
[----:B------:R-:W-:-:S03]  /*7da0*/  ISETP.LT.U32.AND P0, PT, R11, 0xb, P0 ;  /* 0x0000000b0b00780c */ /* 0x000fc60000701070 */
[----:B------:R-:W0:Y:S01]  /*7db0*/  @P1 S2R R12, SR_CgaCtaId ;  /* 0x00000000000c1919 */ /* 0x000e220000008800 */
[----:B------:R-:W-:-:S04]  /*7dc0*/  @P1 MOV R5, 0x400 ;  /* 0x0000040000051802 */ /* 0x000fc80000000f00 */
[----:B0-----:R-:W-:Y:S01]  /*7dd0*/  @P1 LEA R6, R12, R5, 0x18 ;  /* 0x000000050c061211 */ /* 0x001fe200078ec0ff */
[----:B------:R-:W-:Y:S01]  /*7de0*/  IMAD.WIDE.U32 R4, R7, -0x45d1745d, RZ ;  /* 0xba2e8ba307047825 */ /* 0x000fe200078e00ff */
[----:B------:R-:W-:Y:S02]  /*7df0*/  SEL R4, RZ, 0x1, !P0 ;  /* 0x00000001ff047807 */ /* 0x000fe40004000000 */
[----:B------:R0:W-:Y:S01]  /*7e00*/  @P1 SYNCS.ARRIVE.TRANS64.A1T0 RZ, [R6+URZ+0xc8], RZ ;  /* 0x0000c8ff06ff19a7 */ /* 0x0001e2000810003f */
[----:B------:R-:W-:Y:S02]  /*7e10*/  IADD3 R16, P1, R16, UR36, RZ ;  /* 0x0000002410107c10 */ /* 0x000fe4000ff3e0ff */
[----:B------:R-:W-:Y:S02]  /*7e20*/  LOP3.LUT R3, R3, R4, RZ, 0x3c, !PT ;  /* 0x0000000403037212 */ /* 0x000fe400078e3cff */
[----:B------:R-:W-:Y:S02]  /*7e30*/  IADD3.X R17, R17, UR42, RZ, P1, !PT ;  /* 0x0000002a11117c10 */ /* 0x000fe40008ffe4ff */
[----:B------:R-:W-:-:S02]  /*7e40*/  ISETP.GE.U32.AND P0, PT, R16, UR4, PT ;  /* 0x0000000410007c0c */ /* 0x000fc4000bf06070 */
[----:B0-----:R-:W-:Y:S02]  /*7e50*/  SHF.R.U32.HI R6, RZ, 0x3, R5 ;  /* 0x00000003ff067819 */ /* 0x001fe40000011605 */
[----:B------:R-:W-:Y:S02]  /*7e60*/  ISETP.GE.U32.AND.EX P0, PT, R17, UR5, PT, P0 ;  /* 0x0000000511007c0c */ /* 0x000fe4000bf06100 */
[----:B------:R-:W-:Y:S01]  /*7e70*/  @P2 LOP3.LUT R3, R3, 0x1, R6, 0x78, !PT ;  /* 0x0000000103032812 */ /* 0x000fe200078e7806 */
[----:B------:R-:W-:Y:S01]  /*7e80*/  IMAD R8, R6, -0xb, R7 ;  /* 0xfffffff506087824 */ /* 0x000fe200078e0207 */
[----:B------:R-:W-:Y:S01]  /*7e90*/  PRMT R4, RZ, 0x7610, R4 ;  /* 0x00007610ff047816 */ /* 0x000fe20000000004 */
[----:B------:R-:W-:-:S08]  /*7ea0*/  IMAD.MOV.U32 R6, RZ, RZ, -0x1 ;  /* 0xffffffffff067424 */ /* 0x000fd000078e00ff */
[----:B------:R-:W-:Y:S05]  /*7eb0*/  @P0 BRA `(.L_x_173) ;  /* 0x0000000400500947 */ /* 0x000fea0003800000 */
[----:B------:R-:W0:Y:S01]  /*7ec0*/  S2R R19, SR_CTAID.X ;  /* 0x0000000000137919 */ /* 0x000e220000002500 */
[----:B------:R-:W-:Y:S01]  /*7ed0*/  ULDC.64 UR4, c[0x0][0x628] ;  /* 0x00018a0000047ab9 */ /* 0x000fe20000000a00 */
[----:B------:R-:W1:Y:S01]  /*7ee0*/  LDC R20, c[0x0][0x144] ;  /* 0x00005100ff147b82 */ /* 0x000e620000000800 */
[----:B------:R-:W-:Y:S01]  /*7ef0*/  ISETP.NE.U32.AND P0, PT, RZ, UR4, PT ;  /* 0x00000004ff007c0c */ /* 0x000fe2000bf05070 */
[----:B------:R-:W2:Y:S01]  /*7f00*/  S2R R14, SR_CTAID.Y ;  /* 0x00000000000e7919 */ /* 0x000ea20000002600 */
[----:B------:R-:W-:Y:S01]  /*7f10*/  ULDC UR7, c[0x0][0x630] ;  /* 0x00018c0000077ab9 */ /* 0x000fe20000000800 */
[----:B------:R-:W-:Y:S01]  /*7f20*/  ULDC UR8, c[0x0][0x150] ;  /* 0x0000540000087ab9 */ /* 0x000fe20000000800 */
[----:B------:R-:W-:Y:S01]  /*7f30*/  ISETP.NE.AND.EX P0, PT, RZ, UR5, PT, P0 ;  /* 0x00000005ff007c0c */ /* 0x000fe2000bf05300 */
[----:B------:R-:W-:Y:S02]  /*7f40*/  IMAD.MOV.U32 R4, RZ, RZ, R16 ;  /* 0x000000ffff047224 */ /* 0x000fe400078e0010 */
[----:B------:R-:W-:Y:S01]  /*7f50*/  IMAD.MOV.U32 R5, RZ, RZ, R17 ;  /* 0x000000ffff057224 */ /* 0x000fe200078e0011 */
[----:B0-----:R-:W-:-:S09]  /*7f60*/  I2FP.F32.U32 R21, R19 ;  /* 0x0000001300157245 */ /* 0x001fd20000201000 */
[----:B------:R-:W-:Y:S05]  /*7f70*/  @!P0 BRA `(.L_x_174) ;  /* 0x0000000000288947 */ /* 0x000fea0003800000 */
[----:B------:R-:W-:Y:S02]  /*7f80*/  ULDC UR6, c[0x0][0x634] ;  /* 0x00018d0000067ab9 */ /* 0x000fe40000000800 */
[----:B------:R-:W-:-:S05]  /*7f90*/  IADD3 R5, P0, R16, UR6, RZ ;  /* 0x0000000610057c10 */ /* 0x000fca000ff1e0ff */
[----:B------:R-:W-:-:S04]  /*7fa0*/  IMAD.X R15, RZ, RZ, R17, P0 ;  /* 0x000000ffff0f7224 */ /* 0x000fc800000e0611 */
[----:B------:R-:W-:-:S04]  /*7fb0*/  IMAD.WIDE.U32 R6, R15, UR4, RZ ;  /* 0x000000040f067c25 */ /* 0x000fc8000f8e00ff */
[----:B------:R-:W-:-:S04]  /*7fc0*/  IMAD.WIDE.U32 R6, P0, R5, UR5, R6 ;  /* 0x0000000505067c25 */ /* 0x000fc8000f800006 */
[----:B------:R-:W-:-:S04]  /*7fd0*/  IMAD.WIDE.U32 R4, R5, UR4, RZ ;  /* 0x0000000405047c25 */ /* 0x000fc8000f8e00ff */
[----:B------:R-:W-:Y:S01]  /*7fe0*/  IMAD.MOV.U32 R4, RZ, RZ, R7 ;  /* 0x000000ffff047224 */ /* 0x000fe200078e0007 */
[----:B------:R-:W-:Y:S01]  /*7ff0*/  IADD3 RZ, P1, R5, R6, RZ ;  /* 0x0000000605ff7210 */ /* 0x000fe20007f3e0ff */
[----:B------:R-:W-:-:S04]  /*8000*/  IMAD.X R5, RZ, RZ, RZ, P0 ;  /* 0x000000ffff057224 */ /* 0x000fc800000e06ff */
[----:B------:R-:W-:-:S08]  /*8010*/  IMAD.WIDE.U32.X R4, R15, UR5, R4, P1 ;  /* 0x000000050f047c25 */ /* 0x000fd000088e0404 */
.L_x_174:
[----:B------:R-:W-:Y:S01]  /*8020*/  FMUL R21, R21, UR8 ;  /* 0x0000000815157c20 */ /* 0x000fe20008400000 */
[--C-:B------:R-:W-:Y:S01]  /*8030*/  SHF.R.U64 R15, R4, UR7, R5.reuse ;  /* 0x00000007040f7c19 */ /* 0x100fe20008001205 */
[----:B------:R-:W-:Y:S01]  /*8040*/  ULDC.64 UR4, c[0x0][0x620] ;  /* 0x0001880000047ab9 */ /* 0x000fe20000000a00 */
[----:B------:R-:W-:Y:S01]  /*8050*/  SHF.R.U32.HI R4, RZ, UR7, R5 ;  /* 0x00000007ff047c19 */ /* 0x000fe20008011605 */
[----:B------:R-:W-:Y:S01]  /*8060*/  ULDC.64 UR6, c[0x0][0x640] ;  /* 0x0001900000067ab9 */ /* 0x000fe20000000a00 */
[----:B------:R-:W-:Y:S01]  /*8070*/  IADD3 R5, P0, RZ, -R15, RZ ;  /* 0x8000000fff057210 */ /* 0x000fe20007f1e0ff */
[----:B------:R-:W0:Y:S04]  /*8080*/  F2I.U32.TRUNC.NTZ R21, R21 ;  /* 0x0000001500157305 */ /* 0x000e28000020f000 */
[----:B------:R-:W-:Y:S01]  /*8090*/  IMAD.X R4, RZ, RZ, ~R4, P0 ;  /* 0x000000ffff047224 */ /* 0x000fe200000e0e04 */
[----:B------:R-:W-:-:S03]  /*80a0*/  ISETP.NE.U32.AND P0, PT, RZ, UR6, PT ;  /* 0x00000006ff007c0c */ /* 0x000fc6000bf05070 */
[----:B------:R-:W-:Y:S01]  /*80b0*/  IMAD R4, R4, UR4, RZ ;  /* 0x0000000404047c24 */ /* 0x000fe2000f8e02ff */
[----:B------:R-:W-:-:S03]  /*80c0*/  ISETP.NE.AND.EX P0, PT, RZ, UR7, PT, P0 ;  /* 0x00000007ff007c0c */ /* 0x000fc6000bf05300 */
[C---:B------:R-:W-:Y:S01]  /*80d0*/  IMAD R7, R5.reuse, UR5, R4 ;  /* 0x0000000505077c24 */ /* 0x040fe2000f8e0204 */
[----:B------:R-:W-:Y:S01]  /*80e0*/  ULDC UR5, c[0x0][0x154] ;  /* 0x0000550000057ab9 */ /* 0x000fe20000000800 */
[----:B------:R-:W-:Y:S01]  /*80f0*/  IMAD.WIDE.U32 R4, R5, UR4, R16 ;  /* 0x0000000405047c25 */ /* 0x000fe2000f8e0010 */
[----:B------:R-:W-:-:S03]  /*8100*/  ULDC UR4, c[0x0][0x618] ;  /* 0x0001860000047ab9 */ /* 0x000fc60000000800 */
[----:B0-----:R-:W-:Y:S02]  /*8110*/  IMAD.MOV R6, RZ, RZ, -R21 ;  /* 0x000000ffff067224 */ /* 0x001fe400078e0a15 */
[----:B------:R-:W0:Y:S01]  /*8120*/  LDC R21, c[0x0][0x148] ;  /* 0x00005200ff157b82 */ /* 0x000e220000000800 */
[----:B------:R-:W-:Y:S02]  /*8130*/  IMAD.IADD R5, R5, 0x1, R7 ;  /* 0x0000000105057824 */ /* 0x000fe400078e0207 */
[----:B-1----:R-:W-:Y:S01]  /*8140*/  IMAD R19, R20, R6, R19 ;  /* 0x0000000614137224 */ /* 0x002fe200078e0213 */
[----:B--2---:R-:W-:Y:S02]  /*8150*/  I2FP.F32.U32 R6, R14 ;  /* 0x0000000e00067245 */ /* 0x004fe40000201000 */
[--C-:B------:R-:W-:Y:S02]  /*8160*/  SHF.R.U64 R20, R4, UR4, R5.reuse ;  /* 0x0000000404147c19 */ /* 0x100fe40008001205 */
[----:B------:R-:W-:Y:S01]  /*8170*/  SHF.R.U32.HI R5, RZ, UR4, R5 ;  /* 0x00000004ff057c19 */ /* 0x000fe20008011605 */
[----:B------:R-:W-:Y:S01]  /*8180*/  FMUL R6, R6, UR5 ;  /* 0x0000000506067c20 */ /* 0x000fe20008400000 */
[----:B------:R-:W-:-:S02]  /*8190*/  ULDC UR4, c[0x0][0x608] ;  /* 0x0001820000047ab9 */ /* 0x000fc40000000800 */
[--C-:B------:R-:W-:Y:S01]  /*81a0*/  SHF.R.U64 R23, R20, UR4, R5.reuse ;  /* 0x0000000414177c19 */ /* 0x100fe20008001205 */
[----:B------:R1:W2:Y:S01]  /*81b0*/  F2I.U32.TRUNC.NTZ R24, R6 ;  /* 0x0000000600187305 */ /* 0x0002a2000020f000 */
[----:B------:R-:W-:Y:S01]  /*81c0*/  SHF.R.U32.HI R4, RZ, UR4, R5 ;  /* 0x00000004ff047c19 */ /* 0x000fe20008011605 */
[----:B------:R-:W-:-:S03]  /*81d0*/  ULDC UR4, c[0x0][0x658] ;  /* 0x0001960000047ab9 */ /* 0x000fc60000000800 */
[--C-:B------:R-:W-:Y:S02]  /*81e0*/  SHF.R.U64 R22, R23, UR4, R4.reuse ;  /* 0x0000000417167c19 */ /* 0x100fe40008001204 */
[----:B------:R-:W-:-:S03]  /*81f0*/  SHF.R.U32.HI R25, RZ, UR4, R4 ;  /* 0x00000004ff197c19 */ /* 0x000fc60008011604 */
[----:B------:R-:W-:Y:S02]  /*8200*/  IMAD.MOV.U32 R4, RZ, RZ, R22 ;  /* 0x000000ffff047224 */ /* 0x000fe400078e0016 */
[----:B------:R-:W-:Y:S01]  /*8210*/  IMAD.MOV.U32 R5, RZ, RZ, R25 ;  /* 0x000000ffff057224 */ /* 0x000fe200078e0019 */
[----:B-1----:R-:W-:Y:S06]  /*8220*/  @!P0 BRA `(.L_x_175) ;  /* 0x0000000000288947 */ /* 0x002fec0003800000 */
        /* <DEDUP_REMOVED lines=10> */
.L_x_175:
[----:B------:R-:W-:Y:S01]  /*82d0*/  ISETP.NE.AND P0, PT, R2, 0x1, PT ;  /* 0x000000010200780c */ /* 0x000fe20003f05270 */
[----:B------:R-:W-:Y:S01]  /*82e0*/  ULDC UR4, c[0x0][0x648] ;  /* 0x0001920000047ab9 */ /* 0x000fe20000000800 */
[----:B------:R-:W-:Y:S01]  /*82f0*/  LOP3.LUT R23, R23, UR16, RZ, 0xc0, !PT ;  /* 0x0000001017177c12 */ /* 0x000fe2000f8ec0ff */
[----:B--2---:R-:W-:Y:S01]  /*8300*/  IMAD.MOV R24, RZ, RZ, -R24 ;  /* 0x000000ffff187224 */ /* 0x004fe200078e0a18 */
[----:B------:R-:W-:Y:S01]  /*8310*/  SHF.R.U64 R4, R4, UR4, R5 ;  /* 0x0000000404047c19 */ /* 0x000fe20008001205 */
[----:B------:R-:W-:Y:S01]  /*8320*/  ULDC UR4, c[0x0][0x638] ;  /* 0x00018e0000047ab9 */ /* 0x000fe20000000800 */
[----:B------:R-:W-:Y:S01]  /*8330*/  LOP3.LUT R7, R20, UR15, RZ, 0xc0, !PT ;  /* 0x0000000f14077c12 */ /* 0x000fe2000f8ec0ff */
[----:B------:R-:W-:Y:S01]  /*8340*/  ULDC UR5, c[0x0][0x610] ;  /* 0x0001840000057ab9 */ /* 0x000fe20000000800 */
[----:B------:R-:W-:Y:S02]  /*8350*/  IMAD.MOV.U32 R6, RZ, RZ, R15 ;  /* 0x000000ffff067224 */ /* 0x000fe400078e000f */
[----:B------:R-:W-:-:S02]  /*8360*/  IMAD.MOV R5, RZ, RZ, -R4 ;  /* 0x000000ffff057224 */ /* 0x000fc400078e0a04 */
[----:B------:R-:W-:Y:S02]  /*8370*/  IMAD R4, R4, UR17, R23 ;  /* 0x0000001104047c24 */ /* 0x000fe4000f8e0217 */
[----:B0-----:R-:W-:Y:S02]  /*8380*/  @P0 IMAD R19, R21, R24, R14 ;  /* 0x0000001815130224 */ /* 0x001fe400078e020e */
[----:B------:R-:W-:Y:S01]  /*8390*/  IMAD R22, R5, UR4, R22 ;  /* 0x0000000405167c24 */ /* 0x000fe2000f8e0216 */
[----:B------:R-:W-:Y:S01]  /*83a0*/  ULDC UR4, c[0x0][0x600] ;  /* 0x0001800000047ab9 */ /* 0x000fe20000000800 */
[----:B------:R-:W-:Y:S02]  /*83b0*/  IMAD R21, R4, UR5, R19 ;  /* 0x0000000504157c24 */ /* 0x000fe4000f8e0213 */
[----:B------:R-:W-:Y:S02]  /*83c0*/  IMAD R22, R22, UR4, R7 ;  /* 0x0000000416167c24 */ /* 0x000fe4000f8e0207 */
[----:B------:R-:W-:-:S03]  /*83d0*/  IMAD.MOV.U32 R4, RZ, RZ, 0x1 ;  /* 0x00000001ff047424 */ /* 0x000fc600078e00ff */
[----:B------:R-:W-:Y:S02]  /*83e0*/  SEL R19, R22, R21, !P0 ;  /* 0x0000001516137207 */ /* 0x000fe40004000000 */
[----:B------:R-:W-:-:S07]  /*83f0*/  SEL R21, R21, R22, !P0 ;  /* 0x0000001615157207 */ /* 0x000fce0004000000 */
.L_x_173:
[----:B------:R-:W-:Y:S05]  /*8400*/  BSYNC B1 ;  /* 0x0000000000017941 */ /* 0x000fea0003800000 */
.L_x_172:
[----:B------:R-:W-:-:S13]  /*8410*/  LOP3.LUT P0, RZ, R4, 0xff, RZ, 0xc0, !PT ;  /* 0x000000ff04ff7812 */ /* 0x000fda000780c0ff */
[----:B------:R-:W-:Y:S05]  /*8420*/  @P0 BRA `(.L_x_176) ;  /* 0xfffffff400380947 */ /* 0x000fea000383ffff */
[----:B------:R-:W-:Y:S05]  /*8430*/  BSYNC B0 ;  /* 0x0000000000007941 */ /* 0x000fea0003800000 */
.L_x_165:
[----:B------:R-:W-:-:S03]  /*8440*/  UMOV UR4, 0xffffffff ;  /* 0xffffffff00047882 */ /* 0x000fc60000000000 */
[----:B------:R-:W-:Y:S05]  /*8450*/  BRA.DIV UR4, `(.L_x_177) ;  /* 0x0000000a04107947 */ /* 0x000fea000b800000 */
[----:B------:R-:W-:-:S13]  /*8460*/  ELECT P6, URZ, PT ;  /* 0x00000000003f782f */ /* 0x000fda00038c0000 */
.L_x_198:
[----:B------:R-:W-:Y:S04]  /*8470*/  BSSY B0, `(.L_x_178) ;  /* 0x000006a000007945 */ /* 0x000fe80003800000 */
[----:B------:R-:W-:Y:S05]  /*8480*/  @!P6 BRA `(.L_x_179) ;  /* 0x0000000400a0e947 */ /* 0x000fea0003800000 */
[----:B------:R-:W-:-:S04]  /*8490*/  LOP3.LUT R18, R18, 0x2, RZ, 0xfc, !PT ;  /* 0x0000000212127812 */ /* 0x000fc800078efcff */
[----:B------:R-:W-:-:S13]  /*84a0*/  ISETP.NE.AND P0, PT, R18, 0x3, PT ;  /* 0x000000031200780c */ /* 0x000fda0003f05270 */
[----:B------:R-:W-:Y:S05]  /*84b0*/  @!P0 BRA `(.L_x_180) ;  /* 0x0000000000048947 */ /* 0x000fea0003800000 */
[----:B------:R-:W-:Y:S01]  /*84c0*/  BPT.TRAP 0x1 ;  /* 0x000000040000795c */ /* 0x000fe20000300000 */
.L_x_180:
[----:B------:R-:W0:Y:S01]  /*84d0*/  S2R R5, SR_CgaCtaId ;  /* 0x0000000000057919 */ /* 0x000e220000008800 */
[----:B------:R-:W-:Y:S02]  /*84e0*/  MOV R0, 0x400 ;  /* 0x0000040000007802 */ /* 0x000fe40000000f00 */
[----:B------:R-:W-:Y:S02]  /*84f0*/  SHF.L.U32 R2, R3, 0x1f, RZ ;  /* 0x0000001f03027819 */ /* 0x000fe400000006ff */
[----:B0-----:R-:W-:-:S05]  /*8500*/  LEA R5, R5, R0, 0x18 ;  /* 0x0000000005057211 */ /* 0x001fca00078ec0ff */
[----:B------:R-:W-:-:S04]  /*8510*/  VIADD R5, R5, 0x58 ;  /* 0x0000005805057836 */ /* 0x000fc80000000000 */
[C---:B------:R-:W-:Y:S02]  /*8520*/  IMAD R7, R8.reuse, 0x8, R5 ;  /* 0x0000000808077824 */ /* 0x040fe400078e0205 */
[----:B------:R-:W-:Y:S02]  /*8530*/  VIADD R8, R8, 0x1 ;  /* 0x0000000108087836 */ /* 0x000fe40000000000 */
[----:B------:R-:W0:Y:S03]  /*8540*/  SYNCS.PHASECHK.TRANS64.TRYWAIT P0, [R7+URZ], R2 ;  /* 0x00000002070075a7 */ /* 0x000e26000800017f */
[----:B------:R-:W-:-:S04]  /*8550*/  ISETP.NE.AND P1, PT, R8, 0xb, PT ;  /* 0x0000000b0800780c */ /* 0x000fc80003f25270 */
[----:B------:R-:W-:Y:S02]  /*8560*/  SEL R0, RZ, 0x1, P1 ;  /* 0x00000001ff007807 */ /* 0x000fe40000800000 */
[----:B------:R-:W-:Y:S02]  /*8570*/  SEL R8, R8, RZ, P1 ;  /* 0x000000ff08087207 */ /* 0x000fe40000800000 */
[----:B------:R-:W-:-:S03]  /*8580*/  LOP3.LUT R9, R3, R0, RZ, 0x3c, !PT ;  /* 0x0000000003097212 */ /* 0x000fc600078e3cff */
[----:B------:R-:W-:Y:S01]  /*8590*/  IMAD R6, R8, 0x8, R5 ;  /* 0x0000000808067824 */ /* 0x000fe200078e0205 */
[----:B------:R-:W-:Y:S01]  /*85a0*/  SHF.L.U32 R3, R9, 0x1f, RZ ;  /* 0x0000001f09037819 */ /* 0x000fe200000006ff */
[----:B0-----:R-:W-:Y:S06]  /*85b0*/  @!P0 BRA `(.L_x_181) ;  /* 0x0000000400d88947 */ /* 0x001fec0003800000 */
.L_x_199:
[----:B------:R-:W1:Y:S01]  /*85c0*/  SYNCS.PHASECHK.TRANS64.TRYWAIT P0, [R6+URZ], R3 ;  /* 0x00000003060075a7 */ /* 0x000e62000800017f */
[----:B------:R-:W-:-:S05]  /*85d0*/  VIADD R0, R8, 0x1 ;  /* 0x0000000108007836 */ /* 0x000fca0000000000 */
[----:B------:R-:W-:-:S04]  /*85e0*/  ISETP.NE.AND P1, PT, R0, 0xb, PT ;  /* 0x0000000b0000780c */ /* 0x000fc80003f25270 */
[----:B0-----:R-:W-:Y:S02]  /*85f0*/  SEL R2, RZ, 0x1, P1 ;  /* 0x00000001ff027807 */ /* 0x001fe40000800000 */
[----:B------:R-:W-:Y:S02]  /*8600*/  SEL R0, R0, RZ, P1 ;  /* 0x000000ff00007207 */ /* 0x000fe40000800000 */
[----:B------:R-:W-:-:S03]  /*8610*/  LOP3.LUT R9, R9, R2, RZ, 0x3c, !PT ;  /* 0x0000000209097212 */ /* 0x000fc600078e3cff */
[----:B------:R-:W-:Y:S01]  /*8620*/  IMAD R7, R0, 0x8, R5 ;  /* 0x0000000800077824 */ /* 0x000fe200078e0205 */
[----:B------:R-:W-:Y:S01]  /*8630*/  SHF.L.U32 R4, R9, 0x1f, RZ ;  /* 0x0000001f09047819 */ /* 0x000fe200000006ff */
[----:B-1----:R-:W-:Y:S06]  /*8640*/  @!P0 BRA `(.L_x_182) ;  /* 0x0000000400c88947 */ /* 0x002fec0003800000 */
.L_x_200:
[----:B------:R-:W1:Y:S01]  /*8650*/  SYNCS.PHASECHK.TRANS64.TRYWAIT P0, [R7+URZ], R4 ;  /* 0x00000004070075a7 */ /* 0x000e62000800017f */
[----:B------:R-:W-:-:S05]  /*8660*/  VIADD R0, R0, 0x1 ;  /* 0x0000000100007836 */ /* 0x000fca0000000000 */
[----:B------:R-:W-:-:S04]  /*8670*/  ISETP.NE.AND P1, PT, R0, 0xb, PT ;  /* 0x0000000b0000780c */ /* 0x000fc80003f25270 */
[----:B------:R-:W-:Y:S02]  /*8680*/  SEL R2, RZ, 0x1, P1 ;  /* 0x00000001ff027807 */ /* 0x000fe40000800000 */
[----:B------:R-:W-:Y:S02]  /*8690*/  SEL R0, R0, RZ, P1 ;  /* 0x000000ff00007207 */ /* 0x000fe40000800000 */
[----:B------:R-:W-:-:S03]  /*86a0*/  LOP3.LUT R9, R9, R2, RZ, 0x3c, !PT ;  /* 0x0000000209097212 */ /* 0x000fc600078e3cff */
[----:B0-----:R-:W-:Y:S01]  /*86b0*/  IMAD R6, R0, 0x8, R5 ;  /* 0x0000000800067824 */ /* 0x001fe200078e0205 */
[----:B------:R-:W-:Y:S01]  /*86c0*/  SHF.L.U32 R3, R9, 0x1f, RZ ;  /* 0x0000001f09037819 */ /* 0x000fe200000006ff */
[----:B-1----:R-:W-:Y:S06]  /*86d0*/  @!P0 BRA `(.L_x_183) ;  /* 0x0000000400b88947 */ /* 0x002fec0003800000 */
.L_x_201:
        /* <DEDUP_REMOVED lines=9> */
.L_x_202:
        /* <DEDUP_REMOVED lines=9> */
.L_x_203:
        /* <DEDUP_REMOVED lines=9> */
.L_x_204:
        /* <DEDUP_REMOVED lines=9> */
.L_x_205:
        /* <DEDUP_REMOVED lines=9> */
.L_x_206:
        /* <DEDUP_REMOVED lines=9> */
.L_x_207:
[----:B------:R-:W1:Y:S01]  /*8a40*/  SYNCS.PHASECHK.TRANS64.TRYWAIT P0, [R6+URZ], R3 ;  /* 0x00000003060075a7 */ /* 0x000e62000800017f */
[----:B------:R-:W-:-:S05]  /*8a50*/  VIADD R0, R0, 0x1 ;  /* 0x0000000100007836 */ /* 0x000fca0000000000 */
[----:B------:R-:W-:-:S04]  /*8a60*/  ISETP.NE.AND P1, PT, R0, 0xb, PT ;  /* 0x0000000b0000780c */ /* 0x000fc80003f25270 */
[----:B------:R-:W-:Y:S02]  /*8a70*/  SEL R2, RZ, 0x1, P1 ;  /* 0x00000001ff027807 */ /* 0x000fe40000800000 */
[----:B------:R-:W-:Y:S02]  /*8a80*/  SEL R0, R0, RZ, P1 ;  /* 0x000000ff00007207 */ /* 0x000fe40000800000 */
[----:B------:R-:W-:Y:S01]  /*8a90*/  LOP3.LUT R2, R9, R2, RZ, 0x3c, !PT ;  /* 0x0000000209027212 */ /* 0x000fe200078e3cff */
[----:B-1----:R-:W-:Y:S06]  /*8aa0*/  @!P0 BRA `(.L_x_190) ;  /* 0x0000000400508947 */ /* 0x002fec0003800000 */
.L_x_208:
[----:B------:R-:W-:Y:S01]  /*8ab0*/  IMAD R5, R0, 0x8, R5 ;  /* 0x0000000800057824 */ /* 0x000fe200078e0205 */
[----:B------:R-:W-:-:S07]  /*8ac0*/  SHF.L.U32 R0, R2, 0x1f, RZ ;  /* 0x0000001f02007819 */ /* 0x000fce00000006ff */
.L_x_191:
[----:B--2---:R2:W3:Y:S02]  /*8ad0*/  SYNCS.PHASECHK.TRANS64.TRYWAIT P0, [R5+URZ], R0 ;  /* 0x00000000050075a7 */ /* 0x0044e4000800017f */
[----:B---3--:R-:W-:Y:S05]  /*8ae0*/  @!P0 NANOSLEEP.SYNCS 0x989680 ;  /* 0x009896800000895d */ /* 0x008fea0003900000 */
[----:B------:R-:W3:Y:S02]  /*8af0*/  @!P0 SYNCS.PHASECHK.TRANS64 P0, [R5+URZ], R0 ;  /* 0x00000000050085a7 */ /* 0x000ee4000800007f */
[----:B---3--:R-:W-:Y:S05]  /*8b00*/  @!P0 BRA `(.L_x_191) ;  /* 0xfffffffc00f08947 */ /* 0x008fea000383ffff */
.L_x_179:
[----:B------:R-:W-:Y:S05]  /*8b10*/  BSYNC B0 ;  /* 0x0000000000007941 */ /* 0x000fea0003800000 */
.L_x_178:
[----:B------:R-:W-:Y:S05]  /*8b20*/  EXIT ;  /* 0x000000000000794d */ /* 0x000fea0003800000 */
.L_x_22:
[----:B-1----:R1:W2:Y:S02]  /*8b30*/  SYNCS.PHASECHK.TRANS64.TRYWAIT P1, [R3+URZ], R0 ;  /* 0x00000000030075a7 */ /* 0x0022a4000802017f */
[----:B--2---:R-:W-:Y:S05]  /*8b40*/  @!P1 NANOSLEEP.SYNCS 0x989680 ;  /* 0x009896800000995d */ /* 0x004fea0003900000 */
[----:B------:R-:W2:Y:S02]  /*8b50*/  @!P1 SYNCS.PHASECHK.TRANS64 P1, [R3+URZ], R0 ;  /* 0x00000000030095a7 */ /* 0x000ea4000802007f */
[----:B--2---:R-:W-:Y:S05]  /*8b60*/  @!P1 BRA `(.L_x_22) ;  /* 0xfffffffc00f09947 */ /* 0x004fea000383ffff */
[----:B------:R-:W-:Y:S05]  /*8b70*/  BRA `(.L_x_21) ;  /* 0xffffff8c003c7947 */ /* 0x000fea000383ffff */
.L_x_27:
[----:B-1----:R1:W2:Y:S02]  /*8b80*/  SYNCS.PHASECHK.TRANS64.TRYWAIT P1, [R5+URZ], R4 ;  /* 0x00000004050075a7 */ /* 0x0022a4000802017f */
[----:B--2---:R-:W-:Y:S05]  /*8b90*/  @!P1 NANOSLEEP.SYNCS 0x989680 ;  /* 0x009896800000995d */ /* 0x004fea0003900000 */
[----:B------:R-:W2:Y:S02]  /*8ba0*/  @!P1 SYNCS.PHASECHK.TRANS64 P1, [R5+URZ], R4 ;  /* 0x00000004050095a7 */ /* 0x000ea4000802007f */
[----:B--2---:R-:W-:Y:S05]  /*8bb0*/  @!P1 BRA `(.L_x_27) ;  /* 0xfffffffc00f09947 */ /* 0x004fea000383ffff */
[----:B------:R-:W-:Y:S05]  /*8bc0*/  BRA `(.L_x_26) ;  /* 0xffffff9000107947 */ /* 0x000fea000383ffff */
.L_x_166:
[----:B------:R-:W-:Y:S01]  /*8bd0*/  BSSY B1, `(.L_x_192) ;  /* 0x0000006000017945 */ /* 0x000fe20003800000 */
[----:B------:R-:W-:-:S07]  /*8be0*/  IMAD.MOV.U32 R15, RZ, RZ, -0x1 ;  /* 0xffffffffff0f7424 */ /* 0x000fce00078e00ff */
[----:B------:R-:W-:Y:S05]  /*8bf0*/  WARPSYNC.COLLECTIVE R15, `(.L_x_193) ;  /* 0x000000000f0c7348 */ /* 0x000fea0003c00000 */
[----:B------:R-:W-:Y:S02]  /*8c00*/  ELECT P6, UR62, PT ;  /* 0x00000000003e782f */ /* 0x000fe400038c0000 */
[----:B------:R-:W-:Y:S01]  /*8c10*/  MOV R14, UR62 ;  /* 0x0000003e000e7c02 */ /* 0x000fe20008000f00 */
[----:B------:R-:W-:Y:S10]  /*8c20*/  ENDCOLLECTIVE ;  /* 0x000000000000791b */ /* 0x000ff40003800000 */
.L_x_193:
[----:B------:R-:W-:Y:S05]  /*8c30*/  BSYNC B1 ;  /* 0x0000000000017941 */ /* 0x000fea0003800000 */
.L_x_192:
[----:B------:R-:W-:Y:S05]  /*8c40*/  BRA `(.L_x_194) ;  /* 0xffffffec003c7947 */ /* 0x000fea000383ffff */
.L_x_169:
[----:B-1----:R1:W2:Y:S02]  /*8c50*/  SYNCS.PHASECHK.TRANS64.TRYWAIT P0, [R23+URZ+0x58], R14 ;  /* 0x0000580e170075a7 */ /* 0x0022a4000800017f */
[----:B--2---:R-:W-:Y:S05]  /*8c60*/  @!P0 NANOSLEEP.SYNCS 0x989680 ;  /* 0x009896800000895d */ /* 0x004fea0003900000 */
[----:B------:R-:W2:Y:S02]  /*8c70*/  @!P0 SYNCS.PHASECHK.TRANS64 P0, [R23+URZ+0x58], R14 ;  /* 0x0000580e170085a7 */ /* 0x000ea4000800007f */
[----:B--2---:R-:W-:Y:S05]  /*8c80*/  @!P0 BRA `(.L_x_169) ;  /* 0xfffffffc00f08947 */ /* 0x004fea000383ffff */
[----:B------:R-:W-:Y:S05]  /*8c90*/  BRA `(.L_x_195) ;  /* 0xffffffec007c7947 */ /* 0x000fea000383ffff */
.L_x_177:
[----:B------:R-:W-:Y:S01]  /*8ca0*/  BSSY B0, `(.L_x_196) ;  /* 0x0000006000007945 */ /* 0x000fe20003800000 */
[----:B------:R-:W-:-:S07]  /*8cb0*/  IMAD.MOV.U32 R15, RZ, RZ, -0x1 ;  /* 0xffffffffff0f7424 */ /* 0x000fce00078e00ff */
[----:B------:R-:W-:Y:S05]  /*8cc0*/  WARPSYNC.COLLECTIVE R15, `(.L_x_197) ;  /* 0x000000000f0c7348 */ /* 0x000fea0003c00000 */
[----:B------:R-:W-:Y:S02]  /*8cd0*/  ELECT P6, UR62, PT ;  /* 0x00000000003e782f */ /* 0x000fe400038c0000 */
[----:B------:R-:W-:Y:S01]  /*8ce0*/  MOV R14, UR62 ;  /* 0x0000003e000e7c02 */ /* 0x000fe20008000f00 */
[----:B------:R-:W-:Y:S10]  /*8cf0*/  ENDCOLLECTIVE ;  /* 0x000000000000791b */ /* 0x000ff40003800000 */
.L_x_197:
[----:B------:R-:W-:Y:S05]  /*8d00*/  BSYNC B0 ;  /* 0x0000000000007941 */ /* 0x000fea0003800000 */
.L_x_196:
[----:B------:R-:W-:Y:S05]  /*8d10*/  BRA `(.L_x_198) ;  /* 0xfffffff400d47947 */ /* 0x000fea000383ffff */
.L_x_181:
[----:B0-----:R0:W1:Y:S02]  /*8d20*/  SYNCS.PHASECHK.TRANS64.TRYWAIT P0, [R7+URZ], R2 ;  /* 0x00000002070075a7 */ /* 0x001064000800017f */
[----:B-1----:R-:W-:Y:S05]  /*8d30*/  @!P0 NANOSLEEP.SYNCS 0x989680 ;  /* 0x009896800000895d */ /* 0x002fea0003900000 */
[----:B------:R-:W1:Y:S02]  /*8d40*/  @!P0 SYNCS.PHASECHK.TRANS64 P0, [R7+URZ], R2 ;  /* 0x00000002070085a7 */ /* 0x000e64000800007f */
[----:B-1----:R-:W-:Y:S05]  /*8d50*/  @!P0 BRA `(.L_x_181) ;  /* 0xfffffffc00f08947 */ /* 0x002fea000383ffff */
[----:B------:R-:W-:Y:S05]  /*8d60*/  BRA `(.L_x_199) ;  /* 0xfffffff800147947 */ /* 0x000fea000383ffff */
.L_x_182:
[----:B0-----:R0:W1:Y:S02]  /*8d70*/  SYNCS.PHASECHK.TRANS64.TRYWAIT P0, [R6+URZ], R3 ;  /* 0x00000003060075a7 */ /* 0x001064000800017f */
[----:B-1----:R-:W-:Y:S05]  /*8d80*/  @!P0 NANOSLEEP.SYNCS 0x989680 ;  /* 0x009896800000895d */ /* 0x002fea0003900000 */
[----:B------:R-:W1:Y:S02]  /*8d90*/  @!P0 SYNCS.PHASECHK.TRANS64 P0, [R6+URZ], R3 ;  /* 0x00000003060085a7 */ /* 0x000e64000800007f */
[----:B-1----:R-:W-:Y:S05]  /*8da0*/  @!P0 BRA `(.L_x_182) ;  /* 0xfffffffc00f08947 */ /* 0x002fea000383ffff */
[----:B------:R-:W-:Y:S05]  /*8db0*/  BRA `(.L_x_200) ;  /* 0xfffffff800247947 */ /* 0x000fea000383ffff */
.L_x_183:
[----:B0-----:R0:W1:Y:S02]  /*8dc0*/  SYNCS.PHASECHK.TRANS64.TRYWAIT P0, [R7+URZ], R4 ;  /* 0x00000004070075a7 */ /* 0x001064000800017f */
[----:B-1----:R-:W-:Y:S05]  /*8dd0*/  @!P0 NANOSLEEP.SYNCS 0x989680 ;  /* 0x009896800000895d */ /* 0x002fea0003900000 */
[----:B------:R-:W1:Y:S02]  /*8de0*/  @!P0 SYNCS.PHASECHK.TRANS64 P0, [R7+URZ], R4 ;  /* 0x00000004070085a7 */ /* 0x000e64000800007f */
[----:B-1----:R-:W-:Y:S05]  /*8df0*/  @!P0 BRA `(.L_x_183) ;  /* 0xfffffffc00f08947 */ /* 0x002fea000383ffff */
[----:B------:R-:W-:Y:S05]  /*8e00*/  BRA `(.L_x_201) ;  /* 0xfffffff800347947 */ /* 0x000fea000383ffff */
.L_x_184:
[----:B0-----:R0:W1:Y:S02]  /*8e10*/  SYNCS.PHASECHK.TRANS64.TRYWAIT P0, [R6+URZ], R3 ;  /* 0x00000003060075a7 */ /* 0x001064000800017f */
[----:B-1----:R-:W-:Y:S05]  /*8e20*/  @!P0 NANOSLEEP.SYNCS 0x989680 ;  /* 0x009896800000895d */ /* 0x002fea0003900000 */
[----:B------:R-:W1:Y:S02]  /*8e30*/  @!P0 SYNCS.PHASECHK.TRANS64 P0, [R6+URZ], R3 ;  /* 0x00000003060085a7 */ /* 0x000e64000800007f */
[----:B-1----:R-:W-:Y:S05]  /*8e40*/  @!P0 BRA `(.L_x_184) ;  /* 0xfffffffc00f08947 */ /* 0x002fea000383ffff */
[----:B------:R-:W-:Y:S05]  /*8e50*/  BRA `(.L_x_202) ;  /* 0xfffffff800447947 */ /* 0x000fea000383ffff */
.L_x_185:
[----:B0-----:R0:W1:Y:S02]  /*8e60*/  SYNCS.PHASECHK.TRANS64.TRYWAIT P0, [R7+URZ], R4 ;  /* 0x00000004070075a7 */ /* 0x001064000800017f */
[----:B-1----:R-:W-:Y:S05]  /*8e70*/  @!P0 NANOSLEEP.SYNCS 0x989680 ;  /* 0x009896800000895d */ /* 0x002fea0003900000 */
[----:B------:R-:W1:Y:S02]  /*8e80*/  @!P0 SYNCS.PHASECHK.TRANS64 P0, [R7+URZ], R4 ;  /* 0x00000004070085a7 */ /* 0x000e64000800007f */
[----:B-1----:R-:W-:Y:S05]  /*8e90*/  @!P0 BRA `(.L_x_185) ;  /* 0xfffffffc00f08947 */ /* 0x002fea000383ffff */
[----:B------:R-:W-:Y:S05]  /*8ea0*/  BRA `(.L_x_203) ;  /* 0xfffffff800547947 */ /* 0x000fea000383ffff */
.L_x_186:
[----:B0-----:R0:W1:Y:S02]  /*8eb0*/  SYNCS.PHASECHK.TRANS64.TRYWAIT P0, [R6+URZ], R3 ;  /* 0x00000003060075a7 */ /* 0x001064000800017f */
[----:B-1----:R-:W-:Y:S05]  /*8ec0*/  @!P0 NANOSLEEP.SYNCS 0x989680 ;  /* 0x009896800000895d */ /* 0x002fea0003900000 */
[----:B------:R-:W1:Y:S02]  /*8ed0*/  @!P0 SYNCS.PHASECHK.TRANS64 P0, [R6+URZ], R3 ;  /* 0x00000003060085a7 */ /* 0x000e64000800007f */
[----:B-1----:R-:W-:Y:S05]  /*8ee0*/  @!P0 BRA `(.L_x_186) ;  /* 0xfffffffc00f08947 */ /* 0x002fea000383ffff */
[----:B------:R-:W-:Y:S05]  /*8ef0*/  BRA `(.L_x_204) ;  /* 0xfffffff800647947 */ /* 0x000fea000383ffff */
.L_x_187:
[----:B0-----:R0:W1:Y:S02]  /*8f00*/  SYNCS.PHASECHK.TRANS64.TRYWAIT P0, [R7+URZ], R4 ;  /* 0x00000004070075a7 */ /* 0x001064000800017f */
[----:B-1----:R-:W-:Y:S05]  /*8f10*/  @!P0 NANOSLEEP.SYNCS 0x989680 ;  /* 0x009896800000895d */ /* 0x002fea0003900000 */
[----:B------:R-:W1:Y:S02]  /*8f20*/  @!P0 SYNCS.PHASECHK.TRANS64 P0, [R7+URZ], R4 ;  /* 0x00000004070085a7 */ /* 0x000e64000800007f */
[----:B-1----:R-:W-:Y:S05]  /*8f30*/  @!P0 BRA `(.L_x_187) ;  /* 0xfffffffc00f08947 */ /* 0x002fea000383ffff */
[----:B------:R-:W-:Y:S05]  /*8f40*/  BRA `(.L_x_205) ;  /* 0xfffffff800747947 */ /* 0x000fea000383ffff */
.L_x_188:
[----:B0-----:R0:W1:Y:S02]  /*8f50*/  SYNCS.PHASECHK.TRANS64.TRYWAIT P0, [R6+URZ], R3 ;  /* 0x00000003060075a7 */ /* 0x001064000800017f */
[----:B-1----:R-:W-:Y:S05]  /*8f60*/  @!P0 NANOSLEEP.SYNCS 0x989680 ;  /* 0x009896800000895d */ /* 0x002fea0003900000 */
[----:B------:R-:W1:Y:S02]  /*8f70*/  @!P0 SYNCS.PHASECHK.TRANS64 P0, [R6+URZ], R3 ;  /* 0x00000003060085a7 */ /* 0x000e64000800007f */
[----:B-1----:R-:W-:Y:S05]  /*8f80*/  @!P0 BRA `(.L_x_188) ;  /* 0xfffffffc00f08947 */ /* 0x002fea000383ffff */
[----:B------:R-:W-:Y:S05]  /*8f90*/  BRA `(.L_x_206) ;  /* 0xfffffff800847947 */ /* 0x000fea000383ffff */
.L_x_189:
[----:B0-----:R0:W1:Y:S02]  /*8fa0*/  SYNCS.PHASECHK.TRANS64.TRYWAIT P0, [R7+URZ], R4 ;  /* 0x00000004070075a7 */ /* 0x001064000800017f */
[----:B-1----:R-:W-:Y:S05]  /*8fb0*/  @!P0 NANOSLEEP.SYNCS 0x989680 ;  /* 0x009896800000895d */ /* 0x002fea0003900000 */
[----:B------:R-:W1:Y:S02]  /*8fc0*/  @!P0 SYNCS.PHASECHK.TRANS64 P0, [R7+URZ], R4 ;  /* 0x00000004070085a7 */ /* 0x000e64000800007f */
[----:B-1----:R-:W-:Y:S05]  /*8fd0*/  @!P0 BRA `(.L_x_189) ;  /* 0xfffffffc00f08947 */ /* 0x002fea000383ffff */
[----:B------:R-:W-:Y:S05]  /*8fe0*/  BRA `(.L_x_207) ;  /* 0xfffffff800947947 */ /* 0x000fea000383ffff */
.L_x_190:
[----:B-1----:R1:W2:Y:S02]  /*8ff0*/  SYNCS.PHASECHK.TRANS64.TRYWAIT P0, [R6+URZ], R3 ;  /* 0x00000003060075a7 */ /* 0x0022a4000800017f */
[----:B--2---:R-:W-:Y:S05]  /*9000*/  @!P0 NANOSLEEP.SYNCS 0x989680 ;  /* 0x009896800000895d */ /* 0x004fea0003900000 */
[----:B------:R-:W2:Y:S02]  /*9010*/  @!P0 SYNCS.PHASECHK.TRANS64 P0, [R6+URZ], R3 ;  /* 0x00000003060085a7 */ /* 0x000ea4000800007f */
[----:B--2---:R-:W-:Y:S05]  /*9020*/  @!P0 BRA `(.L_x_190) ;  /* 0xfffffffc00f08947 */ /* 0x004fea000383ffff */
[----:B------:R-:W-:Y:S05]  /*9030*/  BRA `(.L_x_208) ;  /* 0xfffffff8009c7947 */ /* 0x000fea000383ffff */
.L_x_209:
[----:B------:R-:W-:-:S00]  /*9040*/  BRA `(.L_x_209) ;  /* 0xfffffffc00fc7947 */ /* 0x000fc0000383ffff */
[----:B------:R-:W-:-:S00]  /*9050*/  NOP ;  /* 0x0000000000007918 */ /* 0x000fc00000000000 */
        /* <DEDUP_REMOVED lines=10> */
.L_x_210:


//--------------------- .nv.global.init           --------------------------
	.section	.nv.global.init,"aw",@progbits
.nv.global.init:
	.type		$str$22,@object
	.size		$str$22,($str$23 - $str$22)
$str$22:
        /*0000*/ 	.byte	0x6b, 0x5f, 0x74, 0x69, 0x6c, 0x65, 0x5f, 0x63, 0x6f, 0x75, 0x6e, 0x74, 0x20, 0x3e, 0x3d, 0x20
        /*0010*/ 	.byte	0x31, 0x00
	.type		$str$23,@object
	.size		$str$23,(__unnamed_1 - $str$23)
$str$23:
        /*0012*/ 	.byte	0x2f, 0x74, 0x6d, 0x70, 0x2f, 0x63, 0x75, 0x74, 0x6c, 0x61, 0x73, 0x73, 0x5f, 0x73, 0x77, 0x65
        /*0022*/ 	.byte	0x65, 0x70, 0x5f, 0x73, 0x72, 0x63, 0x2f, 0x69, 0x6e, 0x63, 0x6c, 0x75, 0x64, 0x65, 0x2f, 0x63
        /*0032*/ 	.byte	0x75, 0x74, 0x6c, 0x61, 0x73, 0x73, 0x2f, 0x67, 0x65, 0x6d, 0x6d, 0x2f, 0x63, 0x6f, 0x6c, 0x6c
        /*0042*/ 	.byte	0x65, 0x63, 0x74, 0x69, 0x76, 0x65, 0x2f, 0x73, 0x6d, 0x39, 0x30, 0x5f, 0x6d, 0x6d, 0x61, 0x5f
        /*0052*/ 	.byte	0x74, 0x6d, 0x61, 0x5f, 0x67, 0x6d, 0x6d, 0x61, 0x5f, 0x73, 0x73, 0x5f, 0x77, 0x61, 0x72, 0x70
        /*0062*/ 	.byte	0x73, 0x70, 0x65, 0x63, 0x69, 0x61, 0x6c, 0x69, 0x7a, 0x65, 0x64, 0x2e, 0x68, 0x70, 0x70, 0x00
	.type		__unnamed_1,@object
	.size		__unnamed_1,(.L_0 - __unnamed_1)
__unnamed_1:
        /*0072*/ 	.byte	0x76, 0x6f, 0x69, 0x64, 0x20, 0x63, 0x75, 0x74, 0x6c, 0x61, 0x73, 0x73, 0x3a, 0x3a, 0x67, 0x65
        /* <DEDUP_REMOVED lines=180> */
        /*0bc2*/ 	.byte	0x74, 0x79, 0x5d, 0x00
.L_0:


//--------------------- .nv.shared._ZN7cutlass13device_kernelINS_4gemm6kernel13GemmUniversalIN4cute5tupleIJiiiiEEENS1_10collective13CollectiveMmaINS1_34MainloopSm90TmaGmmaWarpSpecializedILi11ENS5_IJNS4_1CILi1EEENSA_ILi2EEESB_EEENS1_35KernelTmaWarpSpecializedCooperativeEEENS5_IJNSA_ILi256EEENSA_ILi64EEENSA_ILi32EEEEEENS_6half_tENS5_IJlSB_lEEESK_SL_NS4_8TiledMMAINS4_8MMA_AtomIJNS4_4SM904GMMA25MMA_64x64x16_F32F16F16_SSILNSP_5MajorE0ELSR_0ELNSP_7ScaleInE1ELSS_1EEEEEENS4_6LayoutINS5_IJSC_SB_SB_EEENS5_IJSB_NSA_ILi0EEESX_EEEEENS5_IJNS4_10UnderscoreES10_S10_EEEEENS4_23SM90_TMA_LOAD_MULTICASTENS4_14ComposedLayoutINS4_7SwizzleILi2ELi4ELi3EEENS4_18smem_ptr_flag_bitsILi16EEENSV_INS5_IJNSA_ILi8EEESI_EEENS5_IJSI_SB_EEEEEEEvNS4_8identityENS4_13SM90_TMA_LOADES1D_vS1E_EENS_8epilogue10collective6detail29Sm90TmaWarpSpecializedAdapterINS1I_15DefaultEpilogueISK_SL_SL_NS1H_6thread17LinearCombinationISK_Li1EffLNS1M_9ScaleType4KindE0ELNS_15FloatRoundStyleE2ESK_EENS1_15EpilogueDefaultEEEEEvvEEEEvNT_6ParamsE --------------------------
	.section	.nv.shared._ZN7cutlass13device_kernelINS_4gemm6kernel13GemmUniversalIN4cute5tupleIJiiiiEEENS1_10collective13CollectiveMmaINS1_34MainloopSm90TmaGmmaWarpSpecializedILi11ENS5_IJNS4_1CILi1EEENSA_ILi2EEESB_EEENS1_35KernelTmaWarpSpecializedCooperativeEEENS5_IJNSA_ILi256EEENSA_ILi64EEENSA_ILi32EEEEEENS_6half_tENS5_IJlSB_lEEESK_SL_NS4_8TiledMMAINS4_8MMA_AtomIJNS4_4SM904GMMA25MMA_64x64x16_F32F16F16_SSILNSP_5MajorE0ELSR_0ELNSP_7ScaleInE1ELSS_1EEEEEENS4_6LayoutINS5_IJSC_SB_SB_EEENS5_IJSB_NSA_ILi0EEESX_EEEEENS5_IJNS4_10UnderscoreES10_S10_EEEEENS4_23SM90_TMA_LOAD_MULTICASTENS4_14ComposedLayoutINS4_7SwizzleILi2ELi4ELi3EEENS4_18smem_ptr_flag_bitsILi16EEENSV_INS5_IJNSA_ILi8EEESI_EEENS5_IJSI_SB_EEEEEEEvNS4_8identityENS4_13SM90_TMA_LOADES1D_vS1E_EENS_8epilogue10collective6detail29Sm90TmaWarpSpecializedAdapterINS1I_15DefaultEpilogueISK_SL_SL_NS1H_6thread17LinearCombinationISK_Li1EffLNS1M_9ScaleType4KindE0ELNS_15FloatRoundStyleE2ESK_EENS1_15EpilogueDefaultEEEEEvvEEEEvNT_6ParamsE,"aw",@nobits
	.sectionflags	@""
	.align	16
	.zero		1024


//--------------------- .nv.shared.reserved.0     --------------------------
	.section	.nv.shared.reserved.0,"aw",@nobits
	.weak		__nv_reservedSMEM_offset_0_alias
	.size		__nv_reservedSMEM_offset_0_alias, 0, 0
	.other		__nv_reservedSMEM_offset_0_alias,@"STO_CUDA_RESERVED_SHARED STV_DEFAULT"
__nv_reservedSMEM_offset_0_alias:
	.zero		0


//--------------------- .nv.global                --------------------------
	.section	.nv.global,"aw",@nobits
.nv.global:
	.type		_ZN40_INTERNAL_392f9365_4_k_cu_3bb565b4_306974cute1_E,@object
	.size		_ZN40_INTERNAL_392f9365_4_k_cu_3bb565b4_306974cute1_E,(_ZN40_INTERNAL_392f9365_4_k_cu_3bb565b4_306974cuda3std3__45__cpo6cbeginE - _ZN40_INTERNAL_392f9365_4_k_cu_3bb565b4_306974cute1_E)
_ZN40_INTERNAL_392f9365_4_k_cu_3bb565b4_306974cute1_E:
	.zero		1
	.type		_ZN40_INTERNAL_392f9365_4_k_cu_3bb565b4_306974cuda3std3__45__cpo6cbeginE,@object
	.size		_ZN40_INTERNAL_392f9365_4_k_cu_3bb565b4_306974cuda3std3__45__cpo6cbeginE,(_ZN40_INTERNAL_392f9365_4_k_cu_3bb565b4_306974cuda3std3__48in_placeE - _ZN40_INTERNAL_392f9365_4_k_cu_3bb565b4_306974cuda3std3__45__cpo6cbeginE)
_ZN40_INTERNAL_392f9365_4_k_cu_3bb565b4_306974cuda3std3__45__cpo6cbeginE:
	.zero		1
	.type		_ZN40_INTERNAL_392f9365_4_k_cu_3bb565b4_306974cuda3std3__48in_placeE,@object
	.size		_ZN40_INTERNAL_392f9365_4_k_cu_3bb565b4_306974cuda3std3__48in_placeE,(_ZN40_INTERNAL_392f9365_4_k_cu_3bb565b4_306974cuda3std6ranges3__45__cpo9iter_moveE - _ZN40_INTERNAL_392f9365_4_k_cu_3bb565b4_306974cuda3std3__48in_placeE)
_ZN40_INTERNAL_392f9365_4_k_cu_3bb565b4_306974cuda3std3__48in_placeE:
	.zero		1
	.type		_ZN40_INTERNAL_392f9365_4_k_cu_3bb565b4_306974cuda3std6ranges3__45__cpo9iter_moveE,@object
	.size		_ZN40_INTERNAL_392f9365_4_k_cu_3bb565b4_306974cuda3std6ranges3__45__cpo9iter_moveE,(_ZN40_INTERNAL_392f9365_4_k_cu_3bb565b4_306974cuda3std3__45__cpo5beginE - _ZN40_INTERNAL_392f9365_4_k_cu_3bb565b4_306974cuda3std6ranges3__45__cpo9iter_moveE)
_ZN40_INTERNAL_392f9365_4_k_cu_3bb565b4_306974cuda3std6ranges3__45__cpo9iter_moveE:
	.zero		1
	.type		_ZN40_INTERNAL_392f9365_4_k_cu_3bb565b4_306974cuda3std3__45__cpo5beginE,@object
	.size		_ZN40_INTERNAL_392f9365_4_k_cu_3bb565b4_306974cuda3std3__45__cpo5beginE,(_ZN40_INTERNAL_392f9365_4_k_cu_3bb565b4_306974cuda3std3__442_GLOBAL__N__392f9365_4_k_cu_3bb565b4_306976ignoreE - _ZN40_INTERNAL_392f9365_4_k_cu_3bb565b4_306974cuda3std3__45__cpo5beginE)
_ZN40_INTERNAL_392f9365_4_k_cu_3bb565b4_306974cuda3std3__45__cpo5beginE:
	.zero		1
	.type		_ZN40_INTERNAL_392f9365_4_k_cu_3bb565b4_306974cuda3std3__442_GLOBAL__N__392f9365_4_k_cu_3bb565b4_306976ignoreE,@object
	.size		_ZN40_INTERNAL_392f9365_4_k_cu_3bb565b4_306974cuda3std3__442_GLOBAL__N__392f9365_4_k_cu_3bb565b4_306976ignoreE,(_ZN40_INTERNAL_392f9365_4_k_cu_3bb565b4_306974cute7productE - _ZN40_INTERNAL_392f9365_4_k_cu_3bb565b4_306974cuda3std3__442_GLOBAL__N__392f9365_4_k_cu_3bb565b4_306976ignoreE)
_ZN40_INTERNAL_392f9365_4_k_cu_3bb565b4_306974cuda3std3__442_GLOBAL__N__392f9365_4_k_cu_3bb565b4_306976ignoreE:
	.zero		1
	.type		_ZN40_INTERNAL_392f9365_4_k_cu_3bb565b4_306974cute7productE,@object
	.size		_ZN40_INTERNAL_392f9365_4_k_cu_3bb565b4_306974cute7productE,(_ZN40_INTERNAL_392f9365_4_k_cu_3bb565b4_306974cuda3std3__45__cpo3endE - _ZN40_INTERNAL_392f9365_4_k_cu_3bb565b4_306974cute7productE)
_ZN40_INTERNAL_392f9365_4_k_cu_3bb565b4_306974cute7productE:
	.zero		1
	.type		_ZN40_INTERNAL_392f9365_4_k_cu_3bb565b4_306974cuda3std3__45__cpo3endE,@object
	.size		_ZN40_INTERNAL_392f9365_4_k_cu_3bb565b4_306974cuda3std3__45__cpo3endE,(_ZN40_INTERNAL_392f9365_4_k_cu_3bb565b4_306974cuda3std3__419piecewise_constructE - _ZN40_INTERNAL_392f9365_4_k_cu_3bb565b4_306974cuda3std3__45__cpo3endE)
_ZN40_INTERNAL_392f9365_4_k_cu_3bb565b4_306974cuda3std3__45__cpo3endE:
	.zero		1
	.type		_ZN40_INTERNAL_392f9365_4_k_cu_3bb565b4_306974cuda3std3__419piecewise_constructE,@object
	.size		_ZN40_INTERNAL_392f9365_4_k_cu_3bb565b4_306974cuda3std3__419piecewise_constructE,(_ZN40_INTERNAL_392f9365_4_k_cu_3bb565b4_306974cuda3std3__45__cpo4cendE - _ZN40_INTERNAL_392f9365_4_k_cu_3bb565b4_306974cuda3std3__419piecewise_constructE)
_ZN40_INTERNAL_392f9365_4_k_cu_3bb565b4_306974cuda3std3__419piecewise_constructE:
	.zero		1
	.type		_ZN40_INTERNAL_392f9365_4_k_cu_3bb565b4_306974cuda3std3__45__cpo4cendE,@object
	.size		_ZN40_INTERNAL_392f9365_4_k_cu_3bb565b4_306974cuda3std3__45__cpo4cendE,(_ZN40_INTERNAL_392f9365_4_k_cu_3bb565b4_306974cuda3std6ranges3__45__cpo4swapE - _ZN40_INTERNAL_392f9365_4_k_cu_3bb565b4_306974cuda3std3__45__cpo4cendE)
_ZN40_INTERNAL_392f9365_4_k_cu_3bb565b4_306974cuda3std3__45__cpo4cendE:
	.zero		1
	.type		_ZN40_INTERNAL_392f9365_4_k_cu_3bb565b4_306974cuda3std6ranges3__45__cpo4swapE,@object
	.size		_ZN40_INTERNAL_392f9365_4_k_cu_3bb565b4_306974cuda3std6ranges3__45__cpo4swapE,(.L_8 - _ZN40_INTERNAL_392f9365_4_k_cu_3bb565b4_306974cuda3std6ranges3__45__cpo4swapE)
_ZN40_INTERNAL_392f9365_4_k_cu_3bb565b4_306974cuda3std6ranges3__45__cpo4swapE:
	.zero		1
.L_8:


//--------------------- .nv.constant0._ZN7cutlass13device_kernelINS_4gemm6kernel13GemmUniversalIN4cute5tupleIJiiiiEEENS1_10collective13CollectiveMmaINS1_34MainloopSm90TmaGmmaWarpSpecializedILi11ENS5_IJNS4_1CILi1EEENSA_ILi2EEESB_EEENS1_35KernelTmaWarpSpecializedCooperativeEEENS5_IJNSA_ILi256EEENSA_ILi64EEENSA_ILi32EEEEEENS_6half_tENS5_IJlSB_lEEESK_SL_NS4_8TiledMMAINS4_8MMA_AtomIJNS4_4SM904GMMA25MMA_64x64x16_F32F16F16_SSILNSP_5MajorE0ELSR_0ELNSP_7ScaleInE1ELSS_1EEEEEENS4_6LayoutINS5_IJSC_SB_SB_EEENS5_IJSB_NSA_ILi0EEESX_EEEEENS5_IJNS4_10UnderscoreES10_S10_EEEEENS4_23SM90_TMA_LOAD_MULTICASTENS4_14ComposedLayoutINS4_7SwizzleILi2ELi4ELi3EEENS4_18smem_ptr_flag_bitsILi16EEENSV_INS5_IJNSA_ILi8EEESI_EEENS5_IJSI_SB_EEEEEEEvNS4_8identityENS4_13SM90_TMA_LOADES1D_vS1E_EENS_8epilogue10collective6detail29Sm90TmaWarpSpecializedAdapterINS1I_15DefaultEpilogueISK_SL_SL_NS1H_6thread17LinearCombinationISK_Li1EffLNS1M_9ScaleType4KindE0ELNS_15FloatRoundStyleE2ESK_EENS1_15EpilogueDefaultEEEEEvvEEEEvNT_6ParamsE --------------------------
	.section	.nv.constant0._ZN7cutlass13device_kernelINS_4gemm6kernel13GemmUniversalIN4cute5tupleIJiiiiEEENS1_10collective13CollectiveMmaINS1_34MainloopSm90TmaGmmaWarpSpecializedILi11ENS5_IJNS4_1CILi1EEENSA_ILi2EEESB_EEENS1_35KernelTmaWarpSpecializedCooperativeEEENS5_IJNSA_ILi256EEENSA_ILi64EEENSA_ILi32EEEEEENS_6half_tENS5_IJlSB_lEEESK_SL_NS4_8TiledMMAINS4_8MMA_AtomIJNS4_4SM904GMMA25MMA_64x64x16_F32F16F16_SSILNSP_5MajorE0ELSR_0ELNSP_7ScaleInE1ELSS_1EEEEEENS4_6LayoutINS5_IJSC_SB_SB_EEENS5_IJSB_NSA_ILi0EEESX_EEEEENS5_IJNS4_10UnderscoreES10_S10_EEEEENS4_23SM90_TMA_LOAD_MULTICASTENS4_14ComposedLayoutINS4_7SwizzleILi2ELi4ELi3EEENS4_18smem_ptr_flag_bitsILi16EEENSV_INS5_IJNSA_ILi8EEESI_EEENS5_IJSI_SB_EEEEEEEvNS4_8identityENS4_13SM90_TMA_LOADES1D_vS1E_EENS_8epilogue10collective6detail29Sm90TmaWarpSpecializedAdapterINS1I_15DefaultEpilogueISK_SL_SL_NS1H_6thread17LinearCombinationISK_Li1EffLNS1M_9ScaleType4KindE0ELNS_15FloatRoundStyleE2ESK_EENS1_15EpilogueDefaultEEEEEvvEEEEvNT_6ParamsE,"a",@progbits
	.sectionflags	@""
	.align	4
.nv.constant0._ZN7cutlass13device_kernelINS_4gemm6kernel13GemmUniversalIN4cute5tupleIJiiiiEEENS1_10collective13CollectiveMmaINS1_34MainloopSm90TmaGmmaWarpSpecializedILi11ENS5_IJNS4_1CILi1EEENSA_ILi2EEESB_EEENS1_35KernelTmaWarpSpecializedCooperativeEEENS5_IJNSA_ILi256EEENSA_ILi64EEENSA_ILi32EEEEEENS_6half_tENS5_IJlSB_lEEESK_SL_NS4_8TiledMMAINS4_8MMA_AtomIJNS4_4SM904GMMA25MMA_64x64x16_F32F16F16_SSILNSP_5MajorE0ELSR_0ELNSP_7ScaleInE1ELSS_1EEEEEENS4_6LayoutINS5_IJSC_SB_SB_EEENS5_IJSB_NSA_ILi0EEESX_EEEEENS5_IJNS4_10UnderscoreES10_S10_EEEEENS4_23SM90_TMA_LOAD_MULTICASTENS4_14ComposedLayoutINS4_7SwizzleILi2ELi4ELi3EEENS4_18smem_ptr_flag_bitsILi16EEENSV_INS5_IJNSA_ILi8EEESI_EEENS5_IJSI_SB_EEEEEEEvNS4_8identityENS4_13SM90_TMA_LOADES1D_vS1E_EENS_8epilogue10collective6detail29Sm90TmaWarpSpecializedAdapterINS1I_15DefaultEpilogueISK_SL_SL_NS1H_6thread17LinearCombinationISK_Li1EffLNS1M_9ScaleType4KindE0ELNS_15FloatRoundStyleE2ESK_EENS1_15EpilogueDefaultEEEEEvvEEEEvNT_6ParamsE:
	.zero		1664


//--------------------- SYMBOLS --------------------------

	.type		.nv.reservedSmem.offset0,@object
	.size		.nv.reservedSmem.offset0,0x4
	.type		__assertfail,@function
